// auto-generated by cutlass_sweep.gemm — config: {"arch": "sm_100", "cluster_m": 2, "cluster_n": 2, "dtype": "fp32", "dtype_b": "fp32", "layout": "nt", "stages": 0, "tile_k": 64, "tile_m": 64, "tile_n": 128}
#include "cutlass/cutlass.h"
#include "cutlass/gemm/collective/collective_builder.hpp"
#include "cutlass/gemm/device/gemm_universal_adapter.h"
#include "cutlass/gemm/kernel/gemm_universal.hpp"
#include "cutlass/epilogue/collective/collective_builder.hpp"

using ElemA = float;
using ElemB = float;
using ElemCD = float;
using Acc  = float;
using TileShape    = cute::Shape<cute::_64, cute::_128, cute::_64>;
using ClusterShape = cute::Shape<cute::_2, cute::_2, cute::_1>;

using CollectiveEpilogue = typename cutlass::epilogue::collective::CollectiveBuilder<
    cutlass::arch::Sm100, cutlass::arch::OpClassTensorOp,
    TileShape, ClusterShape,
    cutlass::epilogue::collective::EpilogueTileAuto,
    Acc, Acc,
    ElemCD, cutlass::layout::RowMajor, 128 / cutlass::sizeof_bits<ElemCD>::value,
    ElemCD, cutlass::layout::RowMajor, 128 / cutlass::sizeof_bits<ElemCD>::value,
    cutlass::epilogue::collective::EpilogueScheduleAuto
  >::CollectiveOp;

using CollectiveMainloop = typename cutlass::gemm::collective::CollectiveBuilder<
    cutlass::arch::Sm100, cutlass::arch::OpClassTensorOp,
    ElemA, cutlass::layout::RowMajor, 128 / cutlass::sizeof_bits<ElemA>::value,
    ElemB, cutlass::layout::ColumnMajor, 128 / cutlass::sizeof_bits<ElemB>::value,
    Acc,
    TileShape, ClusterShape,
    cutlass::gemm::collective::StageCountAutoCarveout<static_cast<int>(sizeof(typename CollectiveEpilogue::SharedStorage))>,
    cutlass::gemm::collective::KernelScheduleAuto
  >::CollectiveOp;

using GemmKernel = cutlass::gemm::kernel::GemmUniversal<
    cute::Shape<int,int,int,int>,
    CollectiveMainloop,
    CollectiveEpilogue
>;
using Gemm = cutlass::gemm::device::GemmUniversalAdapter<GemmKernel>;

// Force the device kernel symbol into the cubin without needing a host main.
auto* _anchor = &cutlass::device_kernel<GemmKernel>;


// ===== COMPILED SASS (sm_100a) =====

	.target	sm_100a

	.elftype	@"ET_EXEC"


//--------------------- .note.nv.tkinfo           --------------------------
	.section	.note.nv.tkinfo,"",@"SHT_NOTE"
	.sectionflags	@"SHF_NOTE_NV_TKINFO"
	.tkinfo
        /*0018*/ 	.word	0x00000002
        /*0030*/ 	.string	""
        /*0030*/ 	.string	"ptxas"
        /*0030*/ 	.string	"Cuda compilation tools, release 13.0, V13.0.88"
        /*0030*/ 	.string	"Build cuda_13.0.r13.0/compiler.36424714_0"
        /*0030*/ 	.string	"-arch sm_100a -m 64 "



//--------------------- .note.nv.cuinfo           --------------------------
	.section	.note.nv.cuinfo,"",@"SHT_NOTE"
	.sectionflags	@"SHF_NOTE_NV_CUINFO"
        /*0018*/ 	.short	0x0002
        /*001a*/ 	.short	0x0064
        /*001c*/ 	.short	0x0082
	.zero		2


//--------------------- .nv.info                  --------------------------
	.section	.nv.info,"",@"SHT_CUDA_INFO"
	.align	4


	//----- nvinfo : EIATTR_REGCOUNT
	.align		4
        /*0000*/ 	.byte	0x04, 0x2f
        /*0002*/ 	.short	(.L_19 - .L_18)
	.align		4
.L_18:
        /*0004*/ 	.word	index@(_ZN7cutlass13device_kernelINS_4gemm6kernel13GemmUniversalIN4cute5tupleIJiiiiEEENS1_10collective13CollectiveMmaINS1_35MainloopSm100TmaUmmaWarpSpecializedILi4ELi2ELi4ENS5_IJNS4_1CILi2EEESB_NSA_ILi1EEEEEEEENS5_IJNSA_ILi64EEENSA_ILi128EEESF_EEEfNS5_IJlSC_lEEEfSI_NS4_8TiledMMAINS4_8MMA_AtomIJNS4_17SM100_MMA_TF32_SSINS_10tfloat32_tESM_fLi64ELi128ELNS4_4UMMA5MajorE0ELSO_0ELNSN_7ScaleInE0ELSP_0EEEEEENS4_6LayoutINS5_IJSC_SC_SC_EEENS5_IJNSA_ILi0EEESU_SU_EEEEENS5_IJNS4_10UnderscoreESX_SX_EEEEENS4_23SM90_TMA_LOAD_MULTICASTENS4_14ComposedLayoutINS4_7SwizzleILi3ELi4ELi3EEENS4_18smem_ptr_flag_bitsILi32EEENSS_INS5_IJNSA_ILi8EEENSA_ILi32EEEEEENS5_IJS17_SC_EEEEEEEvNS4_8identityES10_S1B_vS1C_EENS_8epilogue10collective18CollectiveEpilogueINS1E_23Sm100TmaWarpSpecializedILi4ELi2ELi16ELb1ELb0EEEJSH_NS5_IJNSS_ISF_SC_EENSS_IS17_SC_EEEEEfSI_fSI_NS1E_6fusion15FusionCallbacksIS1I_NS1M_17LinearCombinationIffffLNS_15FloatRoundStyleE2EEESH_S1L_JEEENS4_5SM1004TMEM4LOAD26SM100_TMEM_LOAD_16dp128b8xENS4_13SM90_TMA_LOADES1B_NS4_17SM75_U32x4_LDSM_NENS4_14SM90_TMA_STOREES1B_NS4_17SM90_U32x4_STSM_NENS4_39AutoVectorizingCopyWithAssumedAlignmentILi128EEEEEEvvEEEEvNT_6ParamsE)
        /*0008*/ 	.word	0x00000050


	//----- nvinfo : EIATTR_FRAME_SIZE
	.align		4
.L_19:
        /*000c*/ 	.byte	0x04, 0x11
        /*000e*/ 	.short	(.L_21 - .L_20)
	.align		4
.L_20:
        /*0010*/ 	.word	index@($__internal_2_$__cuda_sm10x_tcgen05_guardrail_trap_unallocated_columns_being_dealloced)
        /*0014*/ 	.word	0x00000000


	//----- nvinfo : EIATTR_FRAME_SIZE
	.align		4
.L_21:
        /*0018*/ 	.byte	0x04, 0x11
        /*001a*/ 	.short	(.L_23 - .L_22)
	.align		4
.L_22:
        /*001c*/ 	.word	index@($__internal_1_$__cuda_sm10x_tcgen05_guardrail_trap_phase_invalid_during_alloc)
        /*0020*/ 	.word	0x00000000


	//----- nvinfo : EIATTR_FRAME_SIZE
	.align		4
.L_23:
        /*0024*/ 	.byte	0x04, 0x11
        /*0026*/ 	.short	(.L_25 - .L_24)
	.align		4
.L_24:
        /*0028*/ 	.word	index@($__internal_0_$__cuda_sm10x_tcgen05_guardrail_trap_col_being_dealloced_not_returned_by_alloc)
        /*002c*/ 	.word	0x00000000


	//----- nvinfo : EIATTR_FRAME_SIZE
	.align		4
.L_25:
        /*0030*/ 	.byte	0x04, 0x11
        /*0032*/ 	.short	(.L_27 - .L_26)
	.align		4
.L_26:
        /*0034*/ 	.word	index@(_ZN7cutlass13device_kernelINS_4gemm6kernel13GemmUniversalIN4cute5tupleIJiiiiEEENS1_10collective13CollectiveMmaINS1_35MainloopSm100TmaUmmaWarpSpecializedILi4ELi2ELi4ENS5_IJNS4_1CILi2EEESB_NSA_ILi1EEEEEEEENS5_IJNSA_ILi64EEENSA_ILi128EEESF_EEEfNS5_IJlSC_lEEEfSI_NS4_8TiledMMAINS4_8MMA_AtomIJNS4_17SM100_MMA_TF32_SSINS_10tfloat32_tESM_fLi64ELi128ELNS4_4UMMA5MajorE0ELSO_0ELNSN_7ScaleInE0ELSP_0EEEEEENS4_6LayoutINS5_IJSC_SC_SC_EEENS5_IJNSA_ILi0EEESU_SU_EEEEENS5_IJNS4_10UnderscoreESX_SX_EEEEENS4_23SM90_TMA_LOAD_MULTICASTENS4_14ComposedLayoutINS4_7SwizzleILi3ELi4ELi3EEENS4_18smem_ptr_flag_bitsILi32EEENSS_INS5_IJNSA_ILi8EEENSA_ILi32EEEEEENS5_IJS17_SC_EEEEEEEvNS4_8identityES10_S1B_vS1C_EENS_8epilogue10collective18CollectiveEpilogueINS1E_23Sm100TmaWarpSpecializedILi4ELi2ELi16ELb1ELb0EEEJSH_NS5_IJNSS_ISF_SC_EENSS_IS17_SC_EEEEEfSI_fSI_NS1E_6fusion15FusionCallbacksIS1I_NS1M_17LinearCombinationIffffLNS_15FloatRoundStyleE2EEESH_S1L_JEEENS4_5SM1004TMEM4LOAD26SM100_TMEM_LOAD_16dp128b8xENS4_13SM90_TMA_LOADES1B_NS4_17SM75_U32x4_LDSM_NENS4_14SM90_TMA_STOREES1B_NS4_17SM90_U32x4_STSM_NENS4_39AutoVectorizingCopyWithAssumedAlignmentILi128EEEEEEvvEEEEvNT_6ParamsE)
        /*0038*/ 	.word	0x00000000


	//----- nvinfo : EIATTR_MIN_STACK_SIZE
	.align		4
.L_27:
        /*003c*/ 	.byte	0x04, 0x12
        /*003e*/ 	.short	(.L_29 - .L_28)
	.align		4
.L_28:
        /*0040*/ 	.word	index@(_ZN7cutlass13device_kernelINS_4gemm6kernel13GemmUniversalIN4cute5tupleIJiiiiEEENS1_10collective13CollectiveMmaINS1_35MainloopSm100TmaUmmaWarpSpecializedILi4ELi2ELi4ENS5_IJNS4_1CILi2EEESB_NSA_ILi1EEEEEEEENS5_IJNSA_ILi64EEENSA_ILi128EEESF_EEEfNS5_IJlSC_lEEEfSI_NS4_8TiledMMAINS4_8MMA_AtomIJNS4_17SM100_MMA_TF32_SSINS_10tfloat32_tESM_fLi64ELi128ELNS4_4UMMA5MajorE0ELSO_0ELNSN_7ScaleInE0ELSP_0EEEEEENS4_6LayoutINS5_IJSC_SC_SC_EEENS5_IJNSA_ILi0EEESU_SU_EEEEENS5_IJNS4_10UnderscoreESX_SX_EEEEENS4_23SM90_TMA_LOAD_MULTICASTENS4_14ComposedLayoutINS4_7SwizzleILi3ELi4ELi3EEENS4_18smem_ptr_flag_bitsILi32EEENSS_INS5_IJNSA_ILi8EEENSA_ILi32EEEEEENS5_IJS17_SC_EEEEEEEvNS4_8identityES10_S1B_vS1C_EENS_8epilogue10collective18CollectiveEpilogueINS1E_23Sm100TmaWarpSpecializedILi4ELi2ELi16ELb1ELb0EEEJSH_NS5_IJNSS_ISF_SC_EENSS_IS17_SC_EEEEEfSI_fSI_NS1E_6fusion15FusionCallbacksIS1I_NS1M_17LinearCombinationIffffLNS_15FloatRoundStyleE2EEESH_S1L_JEEENS4_5SM1004TMEM4LOAD26SM100_TMEM_LOAD_16dp128b8xENS4_13SM90_TMA_LOADES1B_NS4_17SM75_U32x4_LDSM_NENS4_14SM90_TMA_STOREES1B_NS4_17SM90_U32x4_STSM_NENS4_39AutoVectorizingCopyWithAssumedAlignmentILi128EEEEEEvvEEEEvNT_6ParamsE)
        /*0044*/ 	.word	0x00000000
.L_29:


//--------------------- .nv.compat                --------------------------
	.section	.nv.compat,"",@"SHT_CUDA_COMPAT_INFO"
	.align	4
        /*0000*/ 	.byte	0x02, 0x09, 0x01, 0x00, 0x02, 0x02, 0x02, 0x00, 0x02, 0x05, 0x05, 0x00, 0x03, 0x07, 0x01, 0x01
        /*0010*/ 	.byte	0x02, 0x03, 0x01, 0x00, 0x02, 0x06, 0x01, 0x00, 0x04, 0x0b, 0x08, 0x00, 0x09, 0x00, 0x00, 0x00
        /*0020*/ 	.byte	0x00, 0x00, 0x00, 0x00


//--------------------- .nv.info._ZN7cutlass13device_kernelINS_4gemm6kernel13GemmUniversalIN4cute5tupleIJiiiiEEENS1_10collective13CollectiveMmaINS1_35MainloopSm100TmaUmmaWarpSpecializedILi4ELi2ELi4ENS5_IJNS4_1CILi2EEESB_NSA_ILi1EEEEEEEENS5_IJNSA_ILi64EEENSA_ILi128EEESF_EEEfNS5_IJlSC_lEEEfSI_NS4_8TiledMMAINS4_8MMA_AtomIJNS4_17SM100_MMA_TF32_SSINS_10tfloat32_tESM_fLi64ELi128ELNS4_4UMMA5MajorE0ELSO_0ELNSN_7ScaleInE0ELSP_0EEEEEENS4_6LayoutINS5_IJSC_SC_SC_EEENS5_IJNSA_ILi0EEESU_SU_EEEEENS5_IJNS4_10UnderscoreESX_SX_EEEEENS4_23SM90_TMA_LOAD_MULTICASTENS4_14ComposedLayoutINS4_7SwizzleILi3ELi4ELi3EEENS4_18smem_ptr_flag_bitsILi32EEENSS_INS5_IJNSA_ILi8EEENSA_ILi32EEEEEENS5_IJS17_SC_EEEEEEEvNS4_8identityES10_S1B_vS1C_EENS_8epilogue10collective18CollectiveEpilogueINS1E_23Sm100TmaWarpSpecializedILi4ELi2ELi16ELb1ELb0EEEJSH_NS5_IJNSS_ISF_SC_EENSS_IS17_SC_EEEEEfSI_fSI_NS1E_6fusion15FusionCallbacksIS1I_NS1M_17LinearCombinationIffffLNS_15FloatRoundStyleE2EEESH_S1L_JEEENS4_5SM1004TMEM4LOAD26SM100_TMEM_LOAD_16dp128b8xENS4_13SM90_TMA_LOADES1B_NS4_17SM75_U32x4_LDSM_NENS4_14SM90_TMA_STOREES1B_NS4_17SM90_U32x4_STSM_NENS4_39AutoVectorizingCopyWithAssumedAlignmentILi128EEEEEEvvEEEEvNT_6ParamsE --------------------------
	.section	.nv.info._ZN7cutlass13device_kernelINS_4gemm6kernel13GemmUniversalIN4cute5tupleIJiiiiEEENS1_10collective13CollectiveMmaINS1_35MainloopSm100TmaUmmaWarpSpecializedILi4ELi2ELi4ENS5_IJNS4_1CILi2EEESB_NSA_ILi1EEEEEEEENS5_IJNSA_ILi64EEENSA_ILi128EEESF_EEEfNS5_IJlSC_lEEEfSI_NS4_8TiledMMAINS4_8MMA_AtomIJNS4_17SM100_MMA_TF32_SSINS_10tfloat32_tESM_fLi64ELi128ELNS4_4UMMA5MajorE0ELSO_0ELNSN_7ScaleInE0ELSP_0EEEEEENS4_6LayoutINS5_IJSC_SC_SC_EEENS5_IJNSA_ILi0EEESU_SU_EEEEENS5_IJNS4_10UnderscoreESX_SX_EEEEENS4_23SM90_TMA_LOAD_MULTICASTENS4_14ComposedLayoutINS4_7SwizzleILi3ELi4ELi3EEENS4_18smem_ptr_flag_bitsILi32EEENSS_INS5_IJNSA_ILi8EEENSA_ILi32EEEEEENS5_IJS17_SC_EEEEEEEvNS4_8identityES10_S1B_vS1C_EENS_8epilogue10collective18CollectiveEpilogueINS1E_23Sm100TmaWarpSpecializedILi4ELi2ELi16ELb1ELb0EEEJSH_NS5_IJNSS_ISF_SC_EENSS_IS17_SC_EEEEEfSI_fSI_NS1E_6fusion15FusionCallbacksIS1I_NS1M_17LinearCombinationIffffLNS_15FloatRoundStyleE2EEESH_S1L_JEEENS4_5SM1004TMEM4LOAD26SM100_TMEM_LOAD_16dp128b8xENS4_13SM90_TMA_LOADES1B_NS4_17SM75_U32x4_LDSM_NENS4_14SM90_TMA_STOREES1B_NS4_17SM90_U32x4_STSM_NENS4_39AutoVectorizingCopyWithAssumedAlignmentILi128EEEEEEvvEEEEvNT_6ParamsE,"",@"SHT_CUDA_INFO"
	.sectionflags	@""
	.align	4


	//----- nvinfo : EIATTR_CUDA_API_VERSION
	.align		4
        /*0000*/ 	.byte	0x04, 0x37
        /*0002*/ 	.short	(.L_31 - .L_30)
.L_30:
        /*0004*/ 	.word	0x00000082


	//----- nvinfo : EIATTR_KPARAM_INFO
	.align		4
.L_31:
        /*0008*/ 	.byte	0x04, 0x17
        /*000a*/ 	.short	(.L_33 - .L_32)
.L_32:
        /*000c*/ 	.word	0x00000000
        /*0010*/ 	.short	0x0000
        /*0012*/ 	.short	0x0000
        /*0014*/ 	.byte	0x00, 0xf0, 0x01, 0x20


	//----- nvinfo : EIATTR_AT_ENTRY_FRAGMENTS
	.align		4
.L_33:
        /*0018*/ 	.byte	0x04, 0x4f
        /*001a*/ 	.short	(.L_35 - .L_34)


	//   ....[0]....
.L_34:
        /*001c*/ 	.word	0x00000006


	//----- nvinfo : EIATTR_RESERVED_SMEM_USED
	.align		4
.L_35:
        /*0020*/ 	.byte	0x01, 0x41
	.zero		2


	//----- nvinfo : EIATTR_SPARSE_MMA_MASK
	.align		4
        /*0024*/ 	.byte	0x03, 0x50
        /*0026*/ 	.short	0x0000


	//----- nvinfo : EIATTR_TCGEN05_1CTA_USED
	.align		4
        /*0028*/ 	.byte	0x01, 0x51
	.zero		2


	//----- nvinfo : EIATTR_MAXREG_COUNT
	.align		4
        /*002c*/ 	.byte	0x03, 0x1b
        /*002e*/ 	.short	0x00ff


	//----- nvinfo : EIATTR_NUM_BARRIERS
	.align		4
        /*0030*/ 	.byte	0x02, 0x4c
        /*0032*/ 	.byte	0x07
	.zero		1


	//----- nvinfo : EIATTR_EXTERNS
	.align		4
        /*0034*/ 	.byte	0x04, 0x0f
        /*0036*/ 	.short	(.L_37 - .L_36)


	//   ....[0]....
	.align		4
.L_36:
        /*0038*/ 	.word	index@(__assertfail)


	//----- nvinfo : EIATTR_MERCURY_ISA_VERSION
	.align		4
.L_37:
        /*003c*/ 	.byte	0x03, 0x5f
        /*003e*/ 	.short	0x0101


	//----- nvinfo : EIATTR_INT_WARP_WIDE_INSTR_OFFSETS
	.align		4
        /*0040*/ 	.byte	0x04, 0x31
        /*0042*/ 	.short	(.L_39 - .L_38)


	//   ....[0]....
.L_38:
        /*0044*/ 	.word	0x00004240


	//   ....[1]....
        /*0048*/ 	.word	0x00004270


	//   ....[2]....
        /*004c*/ 	.word	0x00004290


	//   ....[3]....
        /*0050*/ 	.word	0x00004dd0


	//   ....[4]....
        /*0054*/ 	.word	0x00004e40


	//   ....[5]....
        /*0058*/ 	.word	0x00004f20


	//   ....[6]....
        /*005c*/ 	.word	0x00004fa0


	//   ....[7]....
        /*0060*/ 	.word	0x000050a0


	//   ....[8]....
        /*0064*/ 	.word	0x00005120


	//   ....[9]....
        /*0068*/ 	.word	0x00005210


	//   ....[10]....
        /*006c*/ 	.word	0x000052c0


	//----- nvinfo : EIATTR_COOP_GROUP_MASK_REGIDS
	.align		4
.L_39:
        /*0070*/ 	.byte	0x04, 0x29
        /*0072*/ 	.short	(.L_41 - .L_40)


	//   ....[0]....
.L_40:
        /*0074*/ 	.word	0xffffffff


	//   ....[1]....
        /*0078*/ 	.word	0xffffffff


	//   ....[2]....
        /*007c*/ 	.word	0xffffffff


	//   ....[3]....
        /*0080*/ 	.word	0xffffffff


	//   ....[4]....
        /*0084*/ 	.word	0xffffffff


	//   ....[5]....
        /*0088*/ 	.word	0xffffffff


	//   ....[6]....
        /*008c*/ 	.word	0xffffffff


	//   ....[7]....
        /*0090*/ 	.word	0xffffffff


	//   ....[8]....
        /*0094*/ 	.word	0xffffffff


	//   ....[9]....
        /*0098*/ 	.word	0xffffffff


	//   ....[10]....
        /*009c*/ 	.word	0xffffffff


	//   ....[11]....
        /*00a0*/ 	.word	0xffffffff


	//   ....[12]....
        /*00a4*/ 	.word	0xffffffff


	//   ....[13]....
        /*00a8*/ 	.word	0xffffffff


	//----- nvinfo : EIATTR_COOP_GROUP_INSTR_OFFSETS
	.align		4
.L_41:
        /*00ac*/ 	.byte	0x04, 0x28
        /*00ae*/ 	.short	(.L_43 - .L_42)


	//   ....[0]....
.L_42:
        /*00b0*/ 	.word	0x00000080


	//   ....[1]....
        /*00b4*/ 	.word	0x000004f0


	//   ....[2]....
        /*00b8*/ 	.word	0x000006a0


	//   ....[3]....
        /*00bc*/ 	.word	0x00000840


	//   ....[4]....
        /*00c0*/ 	.word	0x00000940


	//   ....[5]....
        /*00c4*/ 	.word	0x00000ab0


	//   ....[6]....
        /*00c8*/ 	.word	0x00000c50


	//   ....[7]....
        /*00cc*/ 	.word	0x00000e00


	//   ....[8]....
        /*00d0*/ 	.word	0x000023c0


	//   ....[9]....
        /*00d4*/ 	.word	0x00003270


	//   ....[10]....
        /*00d8*/ 	.word	0x00003480


	//   ....[11]....
        /*00dc*/ 	.word	0x000034b0


	//   ....[12]....
        /*00e0*/ 	.word	0x00004120


	//   ....[13]....
        /*00e4*/ 	.word	0x00004350


	//----- nvinfo : EIATTR_VRC_CTA_INIT_COUNT
	.align		4
.L_43:
        /*00e8*/ 	.byte	0x02, 0x4a
        /*00ea*/ 	.byte	0x80
	.zero		1


	//----- nvinfo : EIATTR_SYSCALL_OFFSETS
	.align		4
        /*00ec*/ 	.byte	0x04, 0x46
        /*00ee*/ 	.short	(.L_45 - .L_44)


	//   ....[0]....
.L_44:
        /*00f0*/ 	.word	0x00005f60


	//   ....[1]....
        /*00f4*/ 	.word	0x00006050


	//   ....[2]....
        /*00f8*/ 	.word	0x000068f0


	//   ....[3]....
        /*00fc*/ 	.word	0x000070b0


	//   ....[4]....
        /*0100*/ 	.word	0x00007820


	//   ....[5]....
        /*0104*/ 	.word	0x00007f90


	//----- nvinfo : EIATTR_MBARRIER_INSTR_OFFSETS
	.align		4
.L_45:
        /*0108*/ 	.byte	0x04, 0x39
        /*010a*/ 	.short	(.L_47 - .L_46)


	//   ....[0]....
.L_46:
        /*010c*/ 	.word	0x00000610
        /*0110*/ 	.word	0x000000ff
        /*0114*/ 	.word	0x00000000
        /*0118*/ 	.short	0x0100
        /*011a*/ 	.byte	0x04
	.zero		1


	//   ....[1]....
        /*011c*/ 	.word	0x00000620
        /*0120*/ 	.word	0x000000ff
        /*0124*/ 	.word	0x00000020
        /*0128*/ 	.short	0x0100
        /*012a*/ 	.byte	0x04
	.zero		1


	//   ....[2]....
        /*012c*/ 	.word	0x00000630
        /*0130*/ 	.word	0x000000ff
        /*0134*/ 	.word	0x00000008
        /*0138*/ 	.short	0x0100
        /*013a*/ 	.byte	0x04
	.zero		1


	//   ....[3]....
        /*013c*/ 	.word	0x00000640
        /*0140*/ 	.word	0x000000ff
        /*0144*/ 	.word	0x00000028
        /*0148*/ 	.short	0x0100
        /*014a*/ 	.byte	0x04
	.zero		1


	//   ....[4]....
        /*014c*/ 	.word	0x00000650
        /*0150*/ 	.word	0x000000ff
        /*0154*/ 	.word	0x00000010
        /*0158*/ 	.short	0x0100
        /*015a*/ 	.byte	0x04
	.zero		1


	//   ....[5]....
        /*015c*/ 	.word	0x00000660
        /*0160*/ 	.word	0x000000ff
        /*0164*/ 	.word	0x00000030
        /*0168*/ 	.short	0x0100
        /*016a*/ 	.byte	0x04
	.zero		1


	//   ....[6]....
        /*016c*/ 	.word	0x00000670
        /*0170*/ 	.word	0x000000ff
        /*0174*/ 	.word	0x00000018
        /*0178*/ 	.short	0x0100
        /*017a*/ 	.byte	0x04
	.zero		1


	//   ....[7]....
        /*017c*/ 	.word	0x00000680
        /*0180*/ 	.word	0x000000ff
        /*0184*/ 	.word	0x00000038
        /*0188*/ 	.short	0x0100
        /*018a*/ 	.byte	0x04
	.zero		1


	//   ....[8]....
        /*018c*/ 	.word	0x000007b0
        /*0190*/ 	.word	0x000000ff
        /*0194*/ 	.word	0x00000040
        /*0198*/ 	.short	0x0100
        /*019a*/ 	.byte	0x04
	.zero		1


	//   ....[9]....
        /*019c*/ 	.word	0x000007c0
        /*01a0*/ 	.word	0x000000ff
        /*01a4*/ 	.word	0x00000060
        /*01a8*/ 	.short	0x0100
        /*01aa*/ 	.byte	0x04
	.zero		1


	//   ....[10]....
        /*01ac*/ 	.word	0x000007d0
        /*01b0*/ 	.word	0x000000ff
        /*01b4*/ 	.word	0x00000048
        /*01b8*/ 	.short	0x0100
        /*01ba*/ 	.byte	0x04
	.zero		1


	//   ....[11]....
        /*01bc*/ 	.word	0x000007e0
        /*01c0*/ 	.word	0x000000ff
        /*01c4*/ 	.word	0x00000068
        /*01c8*/ 	.short	0x0100
        /*01ca*/ 	.byte	0x04
	.zero		1


	//   ....[12]....
        /*01cc*/ 	.word	0x000007f0
        /*01d0*/ 	.word	0x000000ff
        /*01d4*/ 	.word	0x00000050
        /*01d8*/ 	.short	0x0100
        /*01da*/ 	.byte	0x04
	.zero		1


	//   ....[13]....
        /*01dc*/ 	.word	0x00000800
        /*01e0*/ 	.word	0x000000ff
        /*01e4*/ 	.word	0x00000070
        /*01e8*/ 	.short	0x0100
        /*01ea*/ 	.byte	0x04
	.zero		1


	//   ....[14]....
        /*01ec*/ 	.word	0x00000810
        /*01f0*/ 	.word	0x000000ff
        /*01f4*/ 	.word	0x00000058
        /*01f8*/ 	.short	0x0100
        /*01fa*/ 	.byte	0x04
	.zero		1


	//   ....[15]....
        /*01fc*/ 	.word	0x00000820
        /*0200*/ 	.word	0x000000ff
        /*0204*/ 	.word	0x00000078
        /*0208*/ 	.short	0x0100
        /*020a*/ 	.byte	0x04
	.zero		1


	//   ....[16]....
        /*020c*/ 	.word	0x00000910
        /*0210*/ 	.word	0x000000ff
        /*0214*/ 	.word	0x00000080
        /*0218*/ 	.short	0x0100
        /*021a*/ 	.byte	0x06
	.zero		1


	//   ....[17]....
        /*021c*/ 	.word	0x00000920
        /*0220*/ 	.word	0x000000ff
        /*0224*/ 	.word	0x00000088
        /*0228*/ 	.short	0x0100
        /*022a*/ 	.byte	0x06
	.zero		1


	//   ....[18]....
        /*022c*/ 	.word	0x00000a60
        /*0230*/ 	.word	0x000000ff
        /*0234*/ 	.word	0x00000090
        /*0238*/ 	.short	0x0100
        /*023a*/ 	.byte	0x06
	.zero		1


	//   ....[19]....
        /*023c*/ 	.word	0x00000a70
        /*0240*/ 	.word	0x000000ff
        /*0244*/ 	.word	0x000000a0
        /*0248*/ 	.short	0x0100
        /*024a*/ 	.byte	0x06
	.zero		1


	//   ....[20]....
        /*024c*/ 	.word	0x00000a80
        /*0250*/ 	.word	0x000000ff
        /*0254*/ 	.word	0x00000098
        /*0258*/ 	.short	0x0100
        /*025a*/ 	.byte	0x06
	.zero		1


	//   ....[21]....
        /*025c*/ 	.word	0x00000a90
        /*0260*/ 	.word	0x000000ff
        /*0264*/ 	.word	0x000000a8
        /*0268*/ 	.short	0x0100
        /*026a*/ 	.byte	0x06
	.zero		1


	//   ....[22]....
        /*026c*/ 	.word	0x00000bc0
        /*0270*/ 	.word	0x000000ff
        /*0274*/ 	.word	0x000000b0
        /*0278*/ 	.short	0x0100
        /*027a*/ 	.byte	0x04
	.zero		1


	//   ....[23]....
        /*027c*/ 	.word	0x00000bd0
        /*0280*/ 	.word	0x000000ff
        /*0284*/ 	.word	0x000000d0
        /*0288*/ 	.short	0x0100
        /*028a*/ 	.byte	0x04
	.zero		1


	//   ....[24]....
        /*028c*/ 	.word	0x00000be0
        /*0290*/ 	.word	0x000000ff
        /*0294*/ 	.word	0x000000b8
        /*0298*/ 	.short	0x0100
        /*029a*/ 	.byte	0x04
	.zero		1


	//   ....[25]....
        /*029c*/ 	.word	0x00000bf0
        /*02a0*/ 	.word	0x000000ff
        /*02a4*/ 	.word	0x000000d8
        /*02a8*/ 	.short	0x0100
        /*02aa*/ 	.byte	0x04
	.zero		1


	//   ....[26]....
        /*02ac*/ 	.word	0x00000c00
        /*02b0*/ 	.word	0x000000ff
        /*02b4*/ 	.word	0x000000c0
        /*02b8*/ 	.short	0x0100
        /*02ba*/ 	.byte	0x04
	.zero		1


	//   ....[27]....
        /*02bc*/ 	.word	0x00000c10
        /*02c0*/ 	.word	0x000000ff
        /*02c4*/ 	.word	0x000000e0
        /*02c8*/ 	.short	0x0100
        /*02ca*/ 	.byte	0x04
	.zero		1


	//   ....[28]....
        /*02cc*/ 	.word	0x00000c20
        /*02d0*/ 	.word	0x000000ff
        /*02d4*/ 	.word	0x000000c8
        /*02d8*/ 	.short	0x0100
        /*02da*/ 	.byte	0x04
	.zero		1


	//   ....[29]....
        /*02dc*/ 	.word	0x00000c30
        /*02e0*/ 	.word	0x000000ff
        /*02e4*/ 	.word	0x000000e8
        /*02e8*/ 	.short	0x0100
        /*02ea*/ 	.byte	0x04
	.zero		1


	//   ....[30]....
        /*02ec*/ 	.word	0x00000d20
        /*02f0*/ 	.word	0x000000ff
        /*02f4*/ 	.word	0x000000f0
        /*02f8*/ 	.short	0x0100
        /*02fa*/ 	.byte	0x04
	.zero		1


	//   ....[31]....
        /*02fc*/ 	.word	0x00000d30
        /*0300*/ 	.word	0x000000ff
        /*0304*/ 	.word	0x00000100
        /*0308*/ 	.short	0x0100
        /*030a*/ 	.byte	0x04
	.zero		1


	//   ....[32]....
        /*030c*/ 	.word	0x00000d40
        /*0310*/ 	.word	0x000000ff
        /*0314*/ 	.word	0x000000f8
        /*0318*/ 	.short	0x0100
        /*031a*/ 	.byte	0x04
	.zero		1


	//   ....[33]....
        /*031c*/ 	.word	0x00000d50
        /*0320*/ 	.word	0x000000ff
        /*0324*/ 	.word	0x00000108
        /*0328*/ 	.short	0x0100
        /*032a*/ 	.byte	0x04
	.zero		1


	//   ....[34]....
        /*032c*/ 	.word	0x000019d0
        /*0330*/ 	.word	0x00000000
        /*0334*/ 	.word	0x00000100
        /*0338*/ 	.short	0x010a
        /*033a*/ 	.byte	0xff
	.zero		1


	//   ....[35]....
        /*033c*/ 	.word	0x00001a00
        /*0340*/ 	.word	0x00000000
        /*0344*/ 	.word	0x000000f0
        /*0348*/ 	.short	0x0101
        /*034a*/ 	.byte	0xff
	.zero		1


	//   ....[36]....
        /*034c*/ 	.word	0x00001ae0
        /*0350*/ 	.word	0x000000ff
        /*0354*/ 	.word	0x00000020
        /*0358*/ 	.short	0x010a
        /*035a*/ 	.byte	0x04
	.zero		1


	//   ....[37]....
        /*035c*/ 	.word	0x00001b60
        /*0360*/ 	.word	0x000000ff
        /*0364*/ 	.word	0x00000020
        /*0368*/ 	.short	0x010a
        /*036a*/ 	.byte	0x21
	.zero		1


	//   ....[38]....
        /*036c*/ 	.word	0x00001ca0
        /*0370*/ 	.word	0x000000ff
        /*0374*/ 	.word	0x00000020
        /*0378*/ 	.short	0x010a
        /*037a*/ 	.byte	0x04
	.zero		1


	//   ....[39]....
        /*037c*/ 	.word	0x00001f50
        /*0380*/ 	.word	0x000000ff
        /*0384*/ 	.word	0x00000088
        /*0388*/ 	.short	0x0101
        /*038a*/ 	.byte	0x15
	.zero		1


	//   ....[40]....
        /*038c*/ 	.word	0x00001f70
        /*0390*/ 	.word	0x000000ff
        /*0394*/ 	.word	0x00000020
        /*0398*/ 	.short	0x010a
        /*039a*/ 	.byte	0x04
	.zero		1


	//   ....[41]....
        /*039c*/ 	.word	0x00001ff0
        /*03a0*/ 	.word	0x000000ff
        /*03a4*/ 	.word	0x00000020
        /*03a8*/ 	.short	0x010a
        /*03aa*/ 	.byte	0x21
	.zero		1


	//   ....[42]....
        /*03ac*/ 	.word	0x00002130
        /*03b0*/ 	.word	0x000000ff
        /*03b4*/ 	.word	0x00000020
        /*03b8*/ 	.short	0x010a
        /*03ba*/ 	.byte	0x04
	.zero		1


	//   ....[43]....
        /*03bc*/ 	.word	0x000023f0
        /*03c0*/ 	.word	0x00000003
        /*03c4*/ 	.word	0x00000090
        /*03c8*/ 	.short	0x010a
        /*03ca*/ 	.byte	0xff
	.zero		1


	//   ....[44]....
        /*03cc*/ 	.word	0x00002540
        /*03d0*/ 	.word	0x00000000
        /*03d4*/ 	.word	0x00000000
        /*03d8*/ 	.short	0x0101
        /*03da*/ 	.byte	0xff
	.zero		1


	//   ....[45]....
        /*03dc*/ 	.word	0x00002af0
        /*03e0*/ 	.word	0x000000ff
        /*03e4*/ 	.word	0x00000000
        /*03e8*/ 	.short	0x010a
        /*03ea*/ 	.byte	0x04
	.zero		1


	//   ....[46]....
        /*03ec*/ 	.word	0x00002b80
        /*03f0*/ 	.word	0x000000ff
        /*03f4*/ 	.word	0x00000000
        /*03f8*/ 	.short	0x010a
        /*03fa*/ 	.byte	0x05
	.zero		1


	//   ....[47]....
        /*03fc*/ 	.word	0x00002c10
        /*0400*/ 	.word	0x000000ff
        /*0404*/ 	.word	0x00000000
        /*0408*/ 	.short	0x010a
        /*040a*/ 	.byte	0x05
	.zero		1


	//   ....[48]....
        /*040c*/ 	.word	0x00002cb0
        /*0410*/ 	.word	0x00000000
        /*0414*/ 	.word	0x00000000
        /*0418*/ 	.short	0x010a
        /*041a*/ 	.byte	0xff
	.zero		1


	//   ....[49]....
        /*041c*/ 	.word	0x00002dd0
        /*0420*/ 	.word	0x00000002
        /*0424*/ 	.word	0x000000f0
        /*0428*/ 	.short	0x010a
        /*042a*/ 	.byte	0xff
	.zero		1


	//   ....[50]....
        /*042c*/ 	.word	0x00002e40
        /*0430*/ 	.word	0x00000002
        /*0434*/ 	.word	0x00000000
        /*0438*/ 	.short	0x0101
        /*043a*/ 	.byte	0xff
	.zero		1


	//   ....[51]....
        /*043c*/ 	.word	0x00002e60
        /*0440*/ 	.word	0x000000ff
        /*0444*/ 	.word	0x000000a0
        /*0448*/ 	.short	0x010a
        /*044a*/ 	.byte	0x04
	.zero		1


	//   ....[52]....
        /*044c*/ 	.word	0x00002f80
        /*0450*/ 	.word	0x00000002
        /*0454*/ 	.word	0x00000090
        /*0458*/ 	.short	0x010a
        /*045a*/ 	.byte	0xff
	.zero		1


	//   ....[53]....
        /*045c*/ 	.word	0x00003080
        /*0460*/ 	.word	0x00000002
        /*0464*/ 	.word	0x00000000
        /*0468*/ 	.short	0x0101
        /*046a*/ 	.byte	0xff
	.zero		1


	//   ....[54]....
        /*046c*/ 	.word	0x00003110
        /*0470*/ 	.word	0x000000ff
        /*0474*/ 	.word	0x000000a0
        /*0478*/ 	.short	0x0106
        /*047a*/ 	.byte	0x04
	.zero		1


	//   ....[55]....
        /*047c*/ 	.word	0x00003130
        /*0480*/ 	.word	0x000000ff
        /*0484*/ 	.word	0x000000a0
        /*0488*/ 	.short	0x010a
        /*048a*/ 	.byte	0x04
	.zero		1


	//   ....[56]....
        /*048c*/ 	.word	0x000031c0
        /*0490*/ 	.word	0x000000ff
        /*0494*/ 	.word	0x000000a0
        /*0498*/ 	.short	0x0106
        /*049a*/ 	.byte	0x07
	.zero		1


	//   ....[57]....
        /*049c*/ 	.word	0x00003200
        /*04a0*/ 	.word	0x00000000
        /*04a4*/ 	.word	0x000000a0
        /*04a8*/ 	.short	0x010a
        /*04aa*/ 	.byte	0xff
	.zero		1


	//   ....[58]....
        /*04ac*/ 	.word	0x000037d0
        /*04b0*/ 	.word	0x00000000
        /*04b4*/ 	.word	0x00000090
        /*04b8*/ 	.short	0x010a
        /*04ba*/ 	.byte	0xff
	.zero		1


	//   ....[59]....
        /*04bc*/ 	.word	0x000038d0
        /*04c0*/ 	.word	0x00000003
        /*04c4*/ 	.word	0x00000000
        /*04c8*/ 	.short	0x0101
        /*04ca*/ 	.byte	0xff
	.zero		1


	//   ....[60]....
        /*04cc*/ 	.word	0x000038e0
        /*04d0*/ 	.word	0x000000ff
        /*04d4*/ 	.word	0x00000000
        /*04d8*/ 	.short	0x010a
        /*04da*/ 	.byte	0x04
	.zero		1


	//   ....[61]....
        /*04dc*/ 	.word	0x00003960
        /*04e0*/ 	.word	0x000000ff
        /*04e4*/ 	.word	0x000000d0
        /*04e8*/ 	.short	0x010a
        /*04ea*/ 	.byte	0x2e
	.zero		1


	//   ....[62]....
        /*04ec*/ 	.word	0x00003a40
        /*04f0*/ 	.word	0x000000ff
        /*04f4*/ 	.word	0x00000000
        /*04f8*/ 	.short	0x010a
        /*04fa*/ 	.byte	0x07
	.zero		1


	//   ....[63]....
        /*04fc*/ 	.word	0x00003b80
        /*0500*/ 	.word	0x000000ff
        /*0504*/ 	.word	0x00000000
        /*0508*/ 	.short	0x010a
        /*050a*/ 	.byte	0x04
	.zero		1


	//   ....[64]....
        /*050c*/ 	.word	0x00003f50
        /*0510*/ 	.word	0x000000ff
        /*0514*/ 	.word	0x00000000
        /*0518*/ 	.short	0x010a
        /*051a*/ 	.byte	0x04
	.zero		1


	//   ....[65]....
        /*051c*/ 	.word	0x00003fe0
        /*0520*/ 	.word	0x000000ff
        /*0524*/ 	.word	0x00000000
        /*0528*/ 	.short	0x010a
        /*052a*/ 	.byte	0x05
	.zero		1


	//   ....[66]....
        /*052c*/ 	.word	0x00004070
        /*0530*/ 	.word	0x000000ff
        /*0534*/ 	.word	0x00000000
        /*0538*/ 	.short	0x010a
        /*053a*/ 	.byte	0x05
	.zero		1


	//   ....[67]....
        /*053c*/ 	.word	0x00004100
        /*0540*/ 	.word	0x000000ff
        /*0544*/ 	.word	0x00000000
        /*0548*/ 	.short	0x010a
        /*054a*/ 	.byte	0x04
	.zero		1


	//   ....[68]....
        /*054c*/ 	.word	0x000045d0
        /*0550*/ 	.word	0x0000000c
        /*0554*/ 	.word	0x00000090
        /*0558*/ 	.short	0x010a
        /*055a*/ 	.byte	0xff
	.zero		1


	//   ....[69]....
        /*055c*/ 	.word	0x00004740
        /*0560*/ 	.word	0x00000000
        /*0564*/ 	.word	0x00000000
        /*0568*/ 	.short	0x0101
        /*056a*/ 	.byte	0xff
	.zero		1


	//   ....[70]....
        /*056c*/ 	.word	0x00004bd0
        /*0570*/ 	.word	0x000000ff
        /*0574*/ 	.word	0x00000088
        /*0578*/ 	.short	0x010a
        /*057a*/ 	.byte	0x15
	.zero		1


	//   ....[71]....
        /*057c*/ 	.word	0x00004d50
        /*0580*/ 	.word	0x000000ff
        /*0584*/ 	.word	0x00000060
        /*0588*/ 	.short	0x010a
        /*058a*/ 	.byte	0x15
	.zero		1


	//   ....[72]....
        /*058c*/ 	.word	0x00004ed0
        /*0590*/ 	.word	0x000000ff
        /*0594*/ 	.word	0x00000040
        /*0598*/ 	.short	0x010b
        /*059a*/ 	.byte	0x15
	.zero		1


	//   ....[73]....
        /*059c*/ 	.word	0x00004ee0
        /*05a0*/ 	.word	0x000000ff
        /*05a4*/ 	.word	0x00000000
        /*05a8*/ 	.short	0x0101
        /*05aa*/ 	.byte	0x06
	.zero		1


	//   ....[74]....
        /*05ac*/ 	.word	0x00004ef0
        /*05b0*/ 	.word	0x000000ff
        /*05b4*/ 	.word	0x00000068
        /*05b8*/ 	.short	0x010a
        /*05ba*/ 	.byte	0x15
	.zero		1


	//   ....[75]....
        /*05bc*/ 	.word	0x00005050
        /*05c0*/ 	.word	0x000000ff
        /*05c4*/ 	.word	0x00000048
        /*05c8*/ 	.short	0x010b
        /*05ca*/ 	.byte	0x15
	.zero		1


	//   ....[76]....
        /*05cc*/ 	.word	0x00005060
        /*05d0*/ 	.word	0x000000ff
        /*05d4*/ 	.word	0x00000000
        /*05d8*/ 	.short	0x0101
        /*05da*/ 	.byte	0x06
	.zero		1


	//   ....[77]....
        /*05dc*/ 	.word	0x00005070
        /*05e0*/ 	.word	0x000000ff
        /*05e4*/ 	.word	0x00000070
        /*05e8*/ 	.short	0x010a
        /*05ea*/ 	.byte	0x15
	.zero		1


	//   ....[78]....
        /*05ec*/ 	.word	0x000051c0
        /*05f0*/ 	.word	0x000000ff
        /*05f4*/ 	.word	0x00000050
        /*05f8*/ 	.short	0x010b
        /*05fa*/ 	.byte	0x15
	.zero		1


	//   ....[79]....
        /*05fc*/ 	.word	0x000051d0
        /*0600*/ 	.word	0x000000ff
        /*0604*/ 	.word	0x00000000
        /*0608*/ 	.short	0x0101
        /*060a*/ 	.byte	0x06
	.zero		1


	//   ....[80]....
        /*060c*/ 	.word	0x000051e0
        /*0610*/ 	.word	0x000000ff
        /*0614*/ 	.word	0x00000078
        /*0618*/ 	.short	0x010a
        /*061a*/ 	.byte	0x15
	.zero		1


	//   ....[81]....
        /*061c*/ 	.word	0x000053d0
        /*0620*/ 	.word	0x000000ff
        /*0624*/ 	.word	0x00000058
        /*0628*/ 	.short	0x010b
        /*062a*/ 	.byte	0x15
	.zero		1


	//   ....[82]....
        /*062c*/ 	.word	0x000053e0
        /*0630*/ 	.word	0x000000ff
        /*0634*/ 	.word	0x00000000
        /*0638*/ 	.short	0x0101
        /*063a*/ 	.byte	0x25
	.zero		1


	//   ....[83]....
        /*063c*/ 	.word	0x00005410
        /*0640*/ 	.word	0x000000ff
        /*0644*/ 	.word	0x00000060
        /*0648*/ 	.short	0x010a
        /*064a*/ 	.byte	0x15
	.zero		1


	//   ....[84]....
        /*064c*/ 	.word	0x00005430
        /*0650*/ 	.word	0x000000ff
        /*0654*/ 	.word	0x00000068
        /*0658*/ 	.short	0x010a
        /*065a*/ 	.byte	0x15
	.zero		1


	//   ....[85]....
        /*065c*/ 	.word	0x00005450
        /*0660*/ 	.word	0x000000ff
        /*0664*/ 	.word	0x00000070
        /*0668*/ 	.short	0x010a
        /*066a*/ 	.byte	0x15
	.zero		1


	//   ....[86]....
        /*066c*/ 	.word	0x00005490
        /*0670*/ 	.word	0x00000000
        /*0674*/ 	.word	0x00000078
        /*0678*/ 	.short	0x010a
        /*067a*/ 	.byte	0xff
	.zero		1


	//   ....[87]....
        /*067c*/ 	.word	0x000057f0
        /*0680*/ 	.word	0x00000003
        /*0684*/ 	.word	0x00000090
        /*0688*/ 	.short	0x010a
        /*068a*/ 	.byte	0xff
	.zero		1


	//   ....[88]....
        /*068c*/ 	.word	0x00005970
        /*0690*/ 	.word	0x00000000
        /*0694*/ 	.word	0x00000000
        /*0698*/ 	.short	0x0101
        /*069a*/ 	.byte	0xff
	.zero		1


	//   ....[89]....
        /*069c*/ 	.word	0x00006510
        /*06a0*/ 	.word	0x000000ff
        /*06a4*/ 	.word	0x00000040
        /*06a8*/ 	.short	0x010a
        /*06aa*/ 	.byte	0x2c
	.zero		1


	//   ....[90]....
        /*06ac*/ 	.word	0x00006550
        /*06b0*/ 	.word	0x00000048
        /*06b4*/ 	.word	0x000000b0
        /*06b8*/ 	.short	0x010a
        /*06ba*/ 	.byte	0xff
	.zero		1


	//   ....[91]....
        /*06bc*/ 	.word	0x000066d0
        /*06c0*/ 	.word	0x000000ff
        /*06c4*/ 	.word	0x00000040
        /*06c8*/ 	.short	0x010a
        /*06ca*/ 	.byte	0x2c
	.zero		1


	//   ....[92]....
        /*06cc*/ 	.word	0x000067d0
        /*06d0*/ 	.word	0x00000048
        /*06d4*/ 	.word	0x000000b0
        /*06d8*/ 	.short	0x010a
        /*06da*/ 	.byte	0xff
	.zero		1


	//   ....[93]....
        /*06dc*/ 	.word	0x00006dd0
        /*06e0*/ 	.word	0x00000000
        /*06e4*/ 	.word	0x00000000
        /*06e8*/ 	.short	0x0101
        /*06ea*/ 	.byte	0xff
	.zero		1


	//   ....[94]....
        /*06ec*/ 	.word	0x00006de0
        /*06f0*/ 	.word	0x00000002
        /*06f4*/ 	.word	0x00000040
        /*06f8*/ 	.short	0x010a
        /*06fa*/ 	.byte	0xff
	.zero		1


	//   ....[95]....
        /*06fc*/ 	.word	0x00006eb0
        /*0700*/ 	.word	0x00000002
        /*0704*/ 	.word	0x00000040
        /*0708*/ 	.short	0x010a
        /*070a*/ 	.byte	0xff
	.zero		1


	//   ....[96]....
        /*070c*/ 	.word	0x00007540
        /*0710*/ 	.word	0x00000010
        /*0714*/ 	.word	0x00000000
        /*0718*/ 	.short	0x0101
        /*071a*/ 	.byte	0xff
	.zero		1


	//   ....[97]....
        /*071c*/ 	.word	0x00007560
        /*0720*/ 	.word	0x00000000
        /*0724*/ 	.word	0x00000040
        /*0728*/ 	.short	0x010a
        /*072a*/ 	.byte	0xff
	.zero		1


	//   ....[98]....
        /*072c*/ 	.word	0x00007620
        /*0730*/ 	.word	0x00000000
        /*0734*/ 	.word	0x00000040
        /*0738*/ 	.short	0x010a
        /*073a*/ 	.byte	0xff
	.zero		1


	//   ....[99]....
        /*073c*/ 	.word	0x00007cb0
        /*0740*/ 	.word	0x00000010
        /*0744*/ 	.word	0x00000000
        /*0748*/ 	.short	0x0101
        /*074a*/ 	.byte	0xff
	.zero		1


	//   ....[100]....
        /*074c*/ 	.word	0x00007cd0
        /*0750*/ 	.word	0x00000002
        /*0754*/ 	.word	0x00000040
        /*0758*/ 	.short	0x010a
        /*075a*/ 	.byte	0xff
	.zero		1


	//   ....[101]....
        /*075c*/ 	.word	0x00007d90
        /*0760*/ 	.word	0x00000002
        /*0764*/ 	.word	0x00000040
        /*0768*/ 	.short	0x010a
        /*076a*/ 	.byte	0xff
	.zero		1


	//   ....[102]....
        /*076c*/ 	.word	0x00008080
        /*0770*/ 	.word	0x000000ff
        /*0774*/ 	.word	0x00000000
        /*0778*/ 	.short	0x0101
        /*077a*/ 	.byte	0x04
	.zero		1


	//   ....[103]....
        /*077c*/ 	.word	0x000084a0
        /*0780*/ 	.word	0x00000000
        /*0784*/ 	.word	0x00000000
        /*0788*/ 	.short	0x0101
        /*078a*/ 	.byte	0xff
	.zero		1


	//   ....[104]....
        /*078c*/ 	.word	0x00008730
        /*0790*/ 	.word	0x000000ff
        /*0794*/ 	.word	0x00000000
        /*0798*/ 	.short	0x0101
        /*079a*/ 	.byte	0x04
	.zero		1


	//   ....[105]....
        /*079c*/ 	.word	0x00008750
        /*07a0*/ 	.word	0x00000000
        /*07a4*/ 	.word	0x00000100
        /*07a8*/ 	.short	0x010a
        /*07aa*/ 	.byte	0xff
	.zero		1


	//   ....[106]....
        /*07ac*/ 	.word	0x000087b0
        /*07b0*/ 	.word	0x00000000
        /*07b4*/ 	.word	0x00000020
        /*07b8*/ 	.short	0x010a
        /*07ba*/ 	.byte	0xff
	.zero		1


	//   ....[107]....
        /*07bc*/ 	.word	0x00008810
        /*07c0*/ 	.word	0x00000000
        /*07c4*/ 	.word	0x00000020
        /*07c8*/ 	.short	0x010a
        /*07ca*/ 	.byte	0xff
	.zero		1


	//   ....[108]....
        /*07cc*/ 	.word	0x00008860
        /*07d0*/ 	.word	0x00000003
        /*07d4*/ 	.word	0x00000090
        /*07d8*/ 	.short	0x010a
        /*07da*/ 	.byte	0xff
	.zero		1


	//   ....[109]....
        /*07dc*/ 	.word	0x000088c0
        /*07e0*/ 	.word	0x00000000
        /*07e4*/ 	.word	0x00000000
        /*07e8*/ 	.short	0x010a
        /*07ea*/ 	.byte	0xff
	.zero		1


	//   ....[110]....
        /*07ec*/ 	.word	0x00008920
        /*07f0*/ 	.word	0x00000000
        /*07f4*/ 	.word	0x00000000
        /*07f8*/ 	.short	0x010a
        /*07fa*/ 	.byte	0xff
	.zero		1


	//   ....[111]....
        /*07fc*/ 	.word	0x00008980
        /*0800*/ 	.word	0x00000000
        /*0804*/ 	.word	0x00000000
        /*0808*/ 	.short	0x010a
        /*080a*/ 	.byte	0xff
	.zero		1


	//   ....[112]....
        /*080c*/ 	.word	0x000089d0
        /*0810*/ 	.word	0x00000002
        /*0814*/ 	.word	0x000000f0
        /*0818*/ 	.short	0x010a
        /*081a*/ 	.byte	0xff
	.zero		1


	//   ....[113]....
        /*081c*/ 	.word	0x00008a30
        /*0820*/ 	.word	0x00000002
        /*0824*/ 	.word	0x000000a0
        /*0828*/ 	.short	0x010a
        /*082a*/ 	.byte	0xff
	.zero		1


	//   ....[114]....
        /*082c*/ 	.word	0x00008a80
        /*0830*/ 	.word	0x00000002
        /*0834*/ 	.word	0x00000090
        /*0838*/ 	.short	0x010a
        /*083a*/ 	.byte	0xff
	.zero		1


	//   ....[115]....
        /*083c*/ 	.word	0x00008ae0
        /*0840*/ 	.word	0x00000000
        /*0844*/ 	.word	0x000000a0
        /*0848*/ 	.short	0x010a
        /*084a*/ 	.byte	0xff
	.zero		1


	//   ....[116]....
        /*084c*/ 	.word	0x00008b30
        /*0850*/ 	.word	0x00000000
        /*0854*/ 	.word	0x00000090
        /*0858*/ 	.short	0x010a
        /*085a*/ 	.byte	0xff
	.zero		1


	//   ....[117]....
        /*085c*/ 	.word	0x00008b90
        /*0860*/ 	.word	0x00000002
        /*0864*/ 	.word	0x000000d0
        /*0868*/ 	.short	0x010a
        /*086a*/ 	.byte	0xff
	.zero		1


	//   ....[118]....
        /*086c*/ 	.word	0x00008bf0
        /*0870*/ 	.word	0x00000000
        /*0874*/ 	.word	0x00000000
        /*0878*/ 	.short	0x010a
        /*087a*/ 	.byte	0xff
	.zero		1


	//   ....[119]....
        /*087c*/ 	.word	0x00008c50
        /*0880*/ 	.word	0x00000000
        /*0884*/ 	.word	0x00000000
        /*0888*/ 	.short	0x010a
        /*088a*/ 	.byte	0xff
	.zero		1


	//   ....[120]....
        /*088c*/ 	.word	0x00008cb0
        /*0890*/ 	.word	0x00000000
        /*0894*/ 	.word	0x00000000
        /*0898*/ 	.short	0x010a
        /*089a*/ 	.byte	0xff
	.zero		1


	//   ....[121]....
        /*089c*/ 	.word	0x00008d10
        /*08a0*/ 	.word	0x00000000
        /*08a4*/ 	.word	0x00000000
        /*08a8*/ 	.short	0x010a
        /*08aa*/ 	.byte	0xff
	.zero		1


	//   ....[122]....
        /*08ac*/ 	.word	0x00008d70
        /*08b0*/ 	.word	0x00000000
        /*08b4*/ 	.word	0x00000000
        /*08b8*/ 	.short	0x010a
        /*08ba*/ 	.byte	0xff
	.zero		1


	//   ....[123]....
        /*08bc*/ 	.word	0x00008dc0
        /*08c0*/ 	.word	0x0000000c
        /*08c4*/ 	.word	0x00000090
        /*08c8*/ 	.short	0x010a
        /*08ca*/ 	.byte	0xff
	.zero		1


	//   ....[124]....
        /*08cc*/ 	.word	0x00008e20
        /*08d0*/ 	.word	0x00000000
        /*08d4*/ 	.word	0x00000088
        /*08d8*/ 	.short	0x010a
        /*08da*/ 	.byte	0xff
	.zero		1


	//   ....[125]....
        /*08dc*/ 	.word	0x00008e80
        /*08e0*/ 	.word	0x00000000
        /*08e4*/ 	.word	0x00000060
        /*08e8*/ 	.short	0x010a
        /*08ea*/ 	.byte	0xff
	.zero		1


	//   ....[126]....
        /*08ec*/ 	.word	0x00008ee0
        /*08f0*/ 	.word	0x00000000
        /*08f4*/ 	.word	0x00000068
        /*08f8*/ 	.short	0x010a
        /*08fa*/ 	.byte	0xff
	.zero		1


	//   ....[127]....
        /*08fc*/ 	.word	0x00008f40
        /*0900*/ 	.word	0x00000000
        /*0904*/ 	.word	0x00000070
        /*0908*/ 	.short	0x010a
        /*090a*/ 	.byte	0xff
	.zero		1


	//   ....[128]....
        /*090c*/ 	.word	0x00008fa0
        /*0910*/ 	.word	0x00000000
        /*0914*/ 	.word	0x00000078
        /*0918*/ 	.short	0x010a
        /*091a*/ 	.byte	0xff
	.zero		1


	//   ....[129]....
        /*091c*/ 	.word	0x00009000
        /*0920*/ 	.word	0x00000000
        /*0924*/ 	.word	0x00000060
        /*0928*/ 	.short	0x010a
        /*092a*/ 	.byte	0xff
	.zero		1


	//   ....[130]....
        /*092c*/ 	.word	0x00009060
        /*0930*/ 	.word	0x00000000
        /*0934*/ 	.word	0x00000068
        /*0938*/ 	.short	0x010a
        /*093a*/ 	.byte	0xff
	.zero		1


	//   ....[131]....
        /*093c*/ 	.word	0x000090c0
        /*0940*/ 	.word	0x00000000
        /*0944*/ 	.word	0x00000070
        /*0948*/ 	.short	0x010a
        /*094a*/ 	.byte	0xff
	.zero		1


	//   ....[132]....
        /*094c*/ 	.word	0x00009110
        /*0950*/ 	.word	0x00000003
        /*0954*/ 	.word	0x00000090
        /*0958*/ 	.short	0x010a
        /*095a*/ 	.byte	0xff
	.zero		1


	//   ....[133]....
        /*095c*/ 	.word	0x00009170
        /*0960*/ 	.word	0x00000000
        /*0964*/ 	.word	0x00000040
        /*0968*/ 	.short	0x010a
        /*096a*/ 	.byte	0xff
	.zero		1


	//   ....[134]....
        /*096c*/ 	.word	0x000091c0
        /*0970*/ 	.word	0x00000048
        /*0974*/ 	.word	0x000000b0
        /*0978*/ 	.short	0x010a
        /*097a*/ 	.byte	0xff
	.zero		1


	//   ....[135]....
        /*097c*/ 	.word	0x00009210
        /*0980*/ 	.word	0x00000002
        /*0984*/ 	.word	0x00000040
        /*0988*/ 	.short	0x010a
        /*098a*/ 	.byte	0xff
	.zero		1


	//   ....[136]....
        /*098c*/ 	.word	0x00009260
        /*0990*/ 	.word	0x00000000
        /*0994*/ 	.word	0x00000040
        /*0998*/ 	.short	0x010a
        /*099a*/ 	.byte	0xff
	.zero		1


	//   ....[137]....
        /*099c*/ 	.word	0x000092b0
        /*09a0*/ 	.word	0x00000002
        /*09a4*/ 	.word	0x00000040
        /*09a8*/ 	.short	0x010a
        /*09aa*/ 	.byte	0xff
	.zero		1


	//----- nvinfo : EIATTR_NUM_MBARRIERS
	.align		4
.L_47:
        /*09ac*/ 	.byte	0x03, 0x38
        /*09ae*/ 	.short	0x0022


	//----- nvinfo : EIATTR_EXIT_INSTR_OFFSETS
	.align		4
        /*09b0*/ 	.byte	0x04, 0x1c
        /*09b2*/ 	.short	(.L_49 - .L_48)


	//   ....[0]....
.L_48:
        /*09b4*/ 	.word	0x00002ce0


	//   ....[1]....
        /*09b8*/ 	.word	0x000031d0


	//   ....[2]....
        /*09bc*/ 	.word	0x00003230


	//   ....[3]....
        /*09c0*/ 	.word	0x00004360


	//   ....[4]....
        /*09c4*/ 	.word	0x000054c0


	//   ....[5]....
        /*09c8*/ 	.word	0x00005500


	//   ....[6]....
        /*09cc*/ 	.word	0x00008620


	//   ....[7]....
        /*09d0*/ 	.word	0x000086a0


	//   ....[8]....
        /*09d4*/ 	.word	0x000086d0


	//   ....[9]....
        /*09d8*/ 	.word	0x00008740


	//----- nvinfo : EIATTR_MAX_THREADS
	.align		4
.L_49:
        /*09dc*/ 	.byte	0x04, 0x05
        /*09de*/ 	.short	(.L_51 - .L_50)
.L_50:
        /*09e0*/ 	.word	0x00000100
        /*09e4*/ 	.word	0x00000001
        /*09e8*/ 	.word	0x00000001


	//----- nvinfo : EIATTR_CRS_STACK_SIZE
	.align		4
.L_51:
        /*09ec*/ 	.byte	0x04, 0x1e
        /*09ee*/ 	.short	(.L_53 - .L_52)
.L_52:
        /*09f0*/ 	.word	0x00000000


	//----- nvinfo : EIATTR_CBANK_PARAM_SIZE
	.align		4
.L_53:
        /*09f4*/ 	.byte	0x03, 0x19
        /*09f6*/ 	.short	0x0800


	//----- nvinfo : EIATTR_PARAM_CBANK
	.align		4
        /*09f8*/ 	.byte	0x04, 0x0a
        /*09fa*/ 	.short	(.L_55 - .L_54)
	.align		4
.L_54:
        /*09fc*/ 	.word	index@(.nv.constant0._ZN7cutlass13device_kernelINS_4gemm6kernel13GemmUniversalIN4cute5tupleIJiiiiEEENS1_10collective13CollectiveMmaINS1_35MainloopSm100TmaUmmaWarpSpecializedILi4ELi2ELi4ENS5_IJNS4_1CILi2EEESB_NSA_ILi1EEEEEEEENS5_IJNSA_ILi64EEENSA_ILi128EEESF_EEEfNS5_IJlSC_lEEEfSI_NS4_8TiledMMAINS4_8MMA_AtomIJNS4_17SM100_MMA_TF32_SSINS_10tfloat32_tESM_fLi64ELi128ELNS4_4UMMA5MajorE0ELSO_0ELNSN_7ScaleInE0ELSP_0EEEEEENS4_6LayoutINS5_IJSC_SC_SC_EEENS5_IJNSA_ILi0EEESU_SU_EEEEENS5_IJNS4_10UnderscoreESX_SX_EEEEENS4_23SM90_TMA_LOAD_MULTICASTENS4_14ComposedLayoutINS4_7SwizzleILi3ELi4ELi3EEENS4_18smem_ptr_flag_bitsILi32EEENSS_INS5_IJNSA_ILi8EEENSA_ILi32EEEEEENS5_IJS17_SC_EEEEEEEvNS4_8identityES10_S1B_vS1C_EENS_8epilogue10collective18CollectiveEpilogueINS1E_23Sm100TmaWarpSpecializedILi4ELi2ELi16ELb1ELb0EEEJSH_NS5_IJNSS_ISF_SC_EENSS_IS17_SC_EEEEEfSI_fSI_NS1E_6fusion15FusionCallbacksIS1I_NS1M_17LinearCombinationIffffLNS_15FloatRoundStyleE2EEESH_S1L_JEEENS4_5SM1004TMEM4LOAD26SM100_TMEM_LOAD_16dp128b8xENS4_13SM90_TMA_LOADES1B_NS4_17SM75_U32x4_LDSM_NENS4_14SM90_TMA_STOREES1B_NS4_17SM90_U32x4_STSM_NENS4_39AutoVectorizingCopyWithAssumedAlignmentILi128EEEEEEvvEEEEvNT_6ParamsE)
        /*0a00*/ 	.short	0x0380
        /*0a02*/ 	.short	0x0800


	//----- nvinfo : EIATTR_SW_WAR
	.align		4
.L_55:
        /*0a04*/ 	.byte	0x04, 0x36
        /*0a06*/ 	.short	(.L_57 - .L_56)
.L_56:
        /*0a08*/ 	.word	0x00000008
.L_57:


//--------------------- .nv.callgraph             --------------------------
	.section	.nv.callgraph,"",@"SHT_CUDA_CALLGRAPH"
	.align	4
	.sectionentsize	8
	.align		4
        /*0000*/ 	.word	0x00000000
	.align		4
        /*0004*/ 	.word	0xffffffff
	.align		4
        /*0008*/ 	.word	index@(_ZN7cutlass13device_kernelINS_4gemm6kernel13GemmUniversalIN4cute5tupleIJiiiiEEENS1_10collective13CollectiveMmaINS1_35MainloopSm100TmaUmmaWarpSpecializedILi4ELi2ELi4ENS5_IJNS4_1CILi2EEESB_NSA_ILi1EEEEEEEENS5_IJNSA_ILi64EEENSA_ILi128EEESF_EEEfNS5_IJlSC_lEEEfSI_NS4_8TiledMMAINS4_8MMA_AtomIJNS4_17SM100_MMA_TF32_SSINS_10tfloat32_tESM_fLi64ELi128ELNS4_4UMMA5MajorE0ELSO_0ELNSN_7ScaleInE0ELSP_0EEEEEENS4_6LayoutINS5_IJSC_SC_SC_EEENS5_IJNSA_ILi0EEESU_SU_EEEEENS5_IJNS4_10UnderscoreESX_SX_EEEEENS4_23SM90_TMA_LOAD_MULTICASTENS4_14ComposedLayoutINS4_7SwizzleILi3ELi4ELi3EEENS4_18smem_ptr_flag_bitsILi32EEENSS_INS5_IJNSA_ILi8EEENSA_ILi32EEEEEENS5_IJS17_SC_EEEEEEEvNS4_8identityES10_S1B_vS1C_EENS_8epilogue10collective18CollectiveEpilogueINS1E_23Sm100TmaWarpSpecializedILi4ELi2ELi16ELb1ELb0EEEJSH_NS5_IJNSS_ISF_SC_EENSS_IS17_SC_EEEEEfSI_fSI_NS1E_6fusion15FusionCallbacksIS1I_NS1M_17LinearCombinationIffffLNS_15FloatRoundStyleE2EEESH_S1L_JEEENS4_5SM1004TMEM4LOAD26SM100_TMEM_LOAD_16dp128b8xENS4_13SM90_TMA_LOADES1B_NS4_17SM75_U32x4_LDSM_NENS4_14SM90_TMA_STOREES1B_NS4_17SM90_U32x4_STSM_NENS4_39AutoVectorizingCopyWithAssumedAlignmentILi128EEEEEEvvEEEEvNT_6ParamsE)
	.align		4
        /*000c*/ 	.word	index@(__assertfail)
	.align		4
        /*0010*/ 	.word	0x00000000
	.align		4
        /*0014*/ 	.word	0xfffffffe
	.align		4
        /*0018*/ 	.word	0x00000000
	.align		4
        /*001c*/ 	.word	0xfffffffd
	.align		4
        /*0020*/ 	.word	0x00000000
	.align		4
        /*0024*/ 	.word	0xfffffffc


//--------------------- .nv.constant4             --------------------------
	.section	.nv.constant4,"a",@progbits
	.align	8
	.align		8
.nv.constant4:
        /*0000*/ 	.dword	__assertfail
	.align		8
        /*0008*/ 	.dword	__unnamed_1
	.align		8
        /*0010*/ 	.dword	__unnamed_2
	.align		8
        /*0018*/ 	.dword	_ZN40_INTERNAL_c33f6d9c_4_k_cu_da962d4f_302974cuda3std3__45__cpo5beginE
	.align		8
        /*0020*/ 	.dword	_ZN40_INTERNAL_c33f6d9c_4_k_cu_da962d4f_302974cuda3std3__45__cpo3endE
	.align		8
        /*0028*/ 	.dword	_ZN40_INTERNAL_c33f6d9c_4_k_cu_da962d4f_302974cuda3std3__45__cpo6cbeginE
	.align		8
        /*0030*/ 	.dword	_ZN40_INTERNAL_c33f6d9c_4_k_cu_da962d4f_302974cuda3std3__45__cpo4cendE
	.align		8
        /*0038*/ 	.dword	_ZN40_INTERNAL_c33f6d9c_4_k_cu_da962d4f_302974cuda3std3__442_GLOBAL__N__c33f6d9c_4_k_cu_da962d4f_302976ignoreE
	.align		8
        /*0040*/ 	.dword	_ZN40_INTERNAL_c33f6d9c_4_k_cu_da962d4f_302974cuda3std3__419piecewise_constructE
	.align		8
        /*0048*/ 	.dword	_ZN40_INTERNAL_c33f6d9c_4_k_cu_da962d4f_302974cuda3std3__48in_placeE
	.align		8
        /*0050*/ 	.dword	_ZN40_INTERNAL_c33f6d9c_4_k_cu_da962d4f_302974cuda3std6ranges3__45__cpo4swapE
	.align		8
        /*0058*/ 	.dword	_ZN40_INTERNAL_c33f6d9c_4_k_cu_da962d4f_302974cuda3std6ranges3__45__cpo9iter_moveE
	.align		8
        /*0060*/ 	.dword	_ZN40_INTERNAL_c33f6d9c_4_k_cu_da962d4f_302974cute7productE
	.align		8
        /*0068*/ 	.dword	_ZN40_INTERNAL_c33f6d9c_4_k_cu_da962d4f_302974cute1_E
	.align		8
        /*0070*/ 	.dword	$str$25
	.align		8
        /*0078*/ 	.dword	$str$26
	.align		8
        /*0080*/ 	.dword	$str$27
	.align		8
        /*0088*/ 	.dword	$str$28


//--------------------- .text._ZN7cutlass13device_kernelINS_4gemm6kernel13GemmUniversalIN4cute5tupleIJiiiiEEENS1_10collective13CollectiveMmaINS1_35MainloopSm100TmaUmmaWarpSpecializedILi4ELi2ELi4ENS5_IJNS4_1CILi2EEESB_NSA_ILi1EEEEEEEENS5_IJNSA_ILi64EEENSA_ILi128EEESF_EEEfNS5_IJlSC_lEEEfSI_NS4_8TiledMMAINS4_8MMA_AtomIJNS4_17SM100_MMA_TF32_SSINS_10tfloat32_tESM_fLi64ELi128ELNS4_4UMMA5MajorE0ELSO_0ELNSN_7ScaleInE0ELSP_0EEEEEENS4_6LayoutINS5_IJSC_SC_SC_EEENS5_IJNSA_ILi0EEESU_SU_EEEEENS5_IJNS4_10UnderscoreESX_SX_EEEEENS4_23SM90_TMA_LOAD_MULTICASTENS4_14ComposedLayoutINS4_7SwizzleILi3ELi4ELi3EEENS4_18smem_ptr_flag_bitsILi32EEENSS_INS5_IJNSA_ILi8EEENSA_ILi32EEEEEENS5_IJS17_SC_EEEEEEEvNS4_8identityES10_S1B_vS1C_EENS_8epilogue10collective18CollectiveEpilogueINS1E_23Sm100TmaWarpSpecializedILi4ELi2ELi16ELb1ELb0EEEJSH_NS5_IJNSS_ISF_SC_EENSS_IS17_SC_EEEEEfSI_fSI_NS1E_6fusion15FusionCallbacksIS1I_NS1M_17LinearCombinationIffffLNS_15FloatRoundStyleE2EEESH_S1L_JEEENS4_5SM1004TMEM4LOAD26SM100_TMEM_LOAD_16dp128b8xENS4_13SM90_TMA_LOADES1B_NS4_17SM75_U32x4_LDSM_NENS4_14SM90_TMA_STOREES1B_NS4_17SM90_U32x4_STSM_NENS4_39AutoVectorizingCopyWithAssumedAlignmentILi128EEEEEEvvEEEEvNT_6ParamsE --------------------------
	.section	.text._ZN7cutlass13device_kernelINS_4gemm6kernel13GemmUniversalIN4cute5tupleIJiiiiEEENS1_10collective13CollectiveMmaINS1_35MainloopSm100TmaUmmaWarpSpecializedILi4ELi2ELi4ENS5_IJNS4_1CILi2EEESB_NSA_ILi1EEEEEEEENS5_IJNSA_ILi64EEENSA_ILi128EEESF_EEEfNS5_IJlSC_lEEEfSI_NS4_8TiledMMAINS4_8MMA_AtomIJNS4_17SM100_MMA_TF32_SSINS_10tfloat32_tESM_fLi64ELi128ELNS4_4UMMA5MajorE0ELSO_0ELNSN_7ScaleInE0ELSP_0EEEEEENS4_6LayoutINS5_IJSC_SC_SC_EEENS5_IJNSA_ILi0EEESU_SU_EEEEENS5_IJNS4_10UnderscoreESX_SX_EEEEENS4_23SM90_TMA_LOAD_MULTICASTENS4_14ComposedLayoutINS4_7SwizzleILi3ELi4ELi3EEENS4_18smem_ptr_flag_bitsILi32EEENSS_INS5_IJNSA_ILi8EEENSA_ILi32EEEEEENS5_IJS17_SC_EEEEEEEvNS4_8identityES10_S1B_vS1C_EENS_8epilogue10collective18CollectiveEpilogueINS1E_23Sm100TmaWarpSpecializedILi4ELi2ELi16ELb1ELb0EEEJSH_NS5_IJNSS_ISF_SC_EENSS_IS17_SC_EEEEEfSI_fSI_NS1E_6fusion15FusionCallbacksIS1I_NS1M_17LinearCombinationIffffLNS_15FloatRoundStyleE2EEESH_S1L_JEEENS4_5SM1004TMEM4LOAD26SM100_TMEM_LOAD_16dp128b8xENS4_13SM90_TMA_LOADES1B_NS4_17SM75_U32x4_LDSM_NENS4_14SM90_TMA_STOREES1B_NS4_17SM90_U32x4_STSM_NENS4_39AutoVectorizingCopyWithAssumedAlignmentILi128EEEEEEvvEEEEvNT_6ParamsE,"ax",@progbits
	.align	128
.text._ZN7cutlass13device_kernelINS_4gemm6kernel13GemmUniversalIN4cute5tupleIJiiiiEEENS1_10collective13CollectiveMmaINS1_35MainloopSm100TmaUmmaWarpSpecializedILi4ELi2ELi4ENS5_IJNS4_1CILi2EEESB_NSA_ILi1EEEEEEEENS5_IJNSA_ILi64EEENSA_ILi128EEESF_EEEfNS5_IJlSC_lEEEfSI_NS4_8TiledMMAINS4_8MMA_AtomIJNS4_17SM100_MMA_TF32_SSINS_10tfloat32_tESM_fLi64ELi128ELNS4_4UMMA5MajorE0ELSO_0ELNSN_7ScaleInE0ELSP_0EEEEEENS4_6LayoutINS5_IJSC_SC_SC_EEENS5_IJNSA_ILi0EEESU_SU_EEEEENS5_IJNS4_10UnderscoreESX_SX_EEEEENS4_23SM90_TMA_LOAD_MULTICASTENS4_14ComposedLayoutINS4_7SwizzleILi3ELi4ELi3EEENS4_18smem_ptr_flag_bitsILi32EEENSS_INS5_IJNSA_ILi8EEENSA_ILi32EEEEEENS5_IJS17_SC_EEEEEEEvNS4_8identityES10_S1B_vS1C_EENS_8epilogue10collective18CollectiveEpilogueINS1E_23Sm100TmaWarpSpecializedILi4ELi2ELi16ELb1ELb0EEEJSH_NS5_IJNSS_ISF_SC_EENSS_IS17_SC_EEEEEfSI_fSI_NS1E_6fusion15FusionCallbacksIS1I_NS1M_17LinearCombinationIffffLNS_15FloatRoundStyleE2EEESH_S1L_JEEENS4_5SM1004TMEM4LOAD26SM100_TMEM_LOAD_16dp128b8xENS4_13SM90_TMA_LOADES1B_NS4_17SM75_U32x4_LDSM_NENS4_14SM90_TMA_STOREES1B_NS4_17SM90_U32x4_STSM_NENS4_39AutoVectorizingCopyWithAssumedAlignmentILi128EEEEEEvvEEEEvNT_6ParamsE:
        .type           _ZN7cutlass13device_kernelINS_4gemm6kernel13GemmUniversalIN4cute5tupleIJiiiiEEENS1_10collective13CollectiveMmaINS1_35MainloopSm100TmaUmmaWarpSpecializedILi4ELi2ELi4ENS5_IJNS4_1CILi2EEESB_NSA_ILi1EEEEEEEENS5_IJNSA_ILi64EEENSA_ILi128EEESF_EEEfNS5_IJlSC_lEEEfSI_NS4_8TiledMMAINS4_8MMA_AtomIJNS4_17SM100_MMA_TF32_SSINS_10tfloat32_tESM_fLi64ELi128ELNS4_4UMMA5MajorE0ELSO_0ELNSN_7ScaleInE0ELSP_0EEEEEENS4_6LayoutINS5_IJSC_SC_SC_EEENS5_IJNSA_ILi0EEESU_SU_EEEEENS5_IJNS4_10UnderscoreESX_SX_EEEEENS4_23SM90_TMA_LOAD_MULTICASTENS4_14ComposedLayoutINS4_7SwizzleILi3ELi4ELi3EEENS4_18smem_ptr_flag_bitsILi32EEENSS_INS5_IJNSA_ILi8EEENSA_ILi32EEEEEENS5_IJS17_SC_EEEEEEEvNS4_8identityES10_S1B_vS1C_EENS_8epilogue10collective18CollectiveEpilogueINS1E_23Sm100TmaWarpSpecializedILi4ELi2ELi16ELb1ELb0EEEJSH_NS5_IJNSS_ISF_SC_EENSS_IS17_SC_EEEEEfSI_fSI_NS1E_6fusion15FusionCallbacksIS1I_NS1M_17LinearCombinationIffffLNS_15FloatRoundStyleE2EEESH_S1L_JEEENS4_5SM1004TMEM4LOAD26SM100_TMEM_LOAD_16dp128b8xENS4_13SM90_TMA_LOADES1B_NS4_17SM75_U32x4_LDSM_NENS4_14SM90_TMA_STOREES1B_NS4_17SM90_U32x4_STSM_NENS4_39AutoVectorizingCopyWithAssumedAlignmentILi128EEEEEEvvEEEEvNT_6ParamsE,@function
        .size           _ZN7cutlass13device_kernelINS_4gemm6kernel13GemmUniversalIN4cute5tupleIJiiiiEEENS1_10collective13CollectiveMmaINS1_35MainloopSm100TmaUmmaWarpSpecializedILi4ELi2ELi4ENS5_IJNS4_1CILi2EEESB_NSA_ILi1EEEEEEEENS5_IJNSA_ILi64EEENSA_ILi128EEESF_EEEfNS5_IJlSC_lEEEfSI_NS4_8TiledMMAINS4_8MMA_AtomIJNS4_17SM100_MMA_TF32_SSINS_10tfloat32_tESM_fLi64ELi128ELNS4_4UMMA5MajorE0ELSO_0ELNSN_7ScaleInE0ELSP_0EEEEEENS4_6LayoutINS5_IJSC_SC_SC_EEENS5_IJNSA_ILi0EEESU_SU_EEEEENS5_IJNS4_10UnderscoreESX_SX_EEEEENS4_23SM90_TMA_LOAD_MULTICASTENS4_14ComposedLayoutINS4_7SwizzleILi3ELi4ELi3EEENS4_18smem_ptr_flag_bitsILi32EEENSS_INS5_IJNSA_ILi8EEENSA_ILi32EEEEEENS5_IJS17_SC_EEEEEEEvNS4_8identityES10_S1B_vS1C_EENS_8epilogue10collective18CollectiveEpilogueINS1E_23Sm100TmaWarpSpecializedILi4ELi2ELi16ELb1ELb0EEEJSH_NS5_IJNSS_ISF_SC_EENSS_IS17_SC_EEEEEfSI_fSI_NS1E_6fusion15FusionCallbacksIS1I_NS1M_17LinearCombinationIffffLNS_15FloatRoundStyleE2EEESH_S1L_JEEENS4_5SM1004TMEM4LOAD26SM100_TMEM_LOAD_16dp128b8xENS4_13SM90_TMA_LOADES1B_NS4_17SM75_U32x4_LDSM_NENS4_14SM90_TMA_STOREES1B_NS4_17SM90_U32x4_STSM_NENS4_39AutoVectorizingCopyWithAssumedAlignmentILi128EEEEEEvvEEEEvNT_6ParamsE,(.L_x_187 - _ZN7cutlass13device_kernelINS_4gemm6kernel13GemmUniversalIN4cute5tupleIJiiiiEEENS1_10collective13CollectiveMmaINS1_35MainloopSm100TmaUmmaWarpSpecializedILi4ELi2ELi4ENS5_IJNS4_1CILi2EEESB_NSA_ILi1EEEEEEEENS5_IJNSA_ILi64EEENSA_ILi128EEESF_EEEfNS5_IJlSC_lEEEfSI_NS4_8TiledMMAINS4_8MMA_AtomIJNS4_17SM100_MMA_TF32_SSINS_10tfloat32_tESM_fLi64ELi128ELNS4_4UMMA5MajorE0ELSO_0ELNSN_7ScaleInE0ELSP_0EEEEEENS4_6LayoutINS5_IJSC_SC_SC_EEENS5_IJNSA_ILi0EEESU_SU_EEEEENS5_IJNS4_10UnderscoreESX_SX_EEEEENS4_23SM90_TMA_LOAD_MULTICASTENS4_14ComposedLayoutINS4_7SwizzleILi3ELi4ELi3EEENS4_18smem_ptr_flag_bitsILi32EEENSS_INS5_IJNSA_ILi8EEENSA_ILi32EEEEEENS5_IJS17_SC_EEEEEEEvNS4_8identityES10_S1B_vS1C_EENS_8epilogue10collective18CollectiveEpilogueINS1E_23Sm100TmaWarpSpecializedILi4ELi2ELi16ELb1ELb0EEEJSH_NS5_IJNSS_ISF_SC_EENSS_IS17_SC_EEEEEfSI_fSI_NS1E_6fusion15FusionCallbacksIS1I_NS1M_17LinearCombinationIffffLNS_15FloatRoundStyleE2EEESH_S1L_JEEENS4_5SM1004TMEM4LOAD26SM100_TMEM_LOAD_16dp128b8xENS4_13SM90_TMA_LOADES1B_NS4_17SM75_U32x4_LDSM_NENS4_14SM90_TMA_STOREES1B_NS4_17SM90_U32x4_STSM_NENS4_39AutoVectorizingCopyWithAssumedAlignmentILi128EEEEEEvvEEEEvNT_6ParamsE)
        .other          _ZN7cutlass13device_kernelINS_4gemm6kernel13GemmUniversalIN4cute5tupleIJiiiiEEENS1_10collective13CollectiveMmaINS1_35MainloopSm100TmaUmmaWarpSpecializedILi4ELi2ELi4ENS5_IJNS4_1CILi2EEESB_NSA_ILi1EEEEEEEENS5_IJNSA_ILi64EEENSA_ILi128EEESF_EEEfNS5_IJlSC_lEEEfSI_NS4_8TiledMMAINS4_8MMA_AtomIJNS4_17SM100_MMA_TF32_SSINS_10tfloat32_tESM_fLi64ELi128ELNS4_4UMMA5MajorE0ELSO_0ELNSN_7ScaleInE0ELSP_0EEEEEENS4_6LayoutINS5_IJSC_SC_SC_EEENS5_IJNSA_ILi0EEESU_SU_EEEEENS5_IJNS4_10UnderscoreESX_SX_EEEEENS4_23SM90_TMA_LOAD_MULTICASTENS4_14ComposedLayoutINS4_7SwizzleILi3ELi4ELi3EEENS4_18smem_ptr_flag_bitsILi32EEENSS_INS5_IJNSA_ILi8EEENSA_ILi32EEEEEENS5_IJS17_SC_EEEEEEEvNS4_8identityES10_S1B_vS1C_EENS_8epilogue10collective18CollectiveEpilogueINS1E_23Sm100TmaWarpSpecializedILi4ELi2ELi16ELb1ELb0EEEJSH_NS5_IJNSS_ISF_SC_EENSS_IS17_SC_EEEEEfSI_fSI_NS1E_6fusion15FusionCallbacksIS1I_NS1M_17LinearCombinationIffffLNS_15FloatRoundStyleE2EEESH_S1L_JEEENS4_5SM1004TMEM4LOAD26SM100_TMEM_LOAD_16dp128b8xENS4_13SM90_TMA_LOADES1B_NS4_17SM75_U32x4_LDSM_NENS4_14SM90_TMA_STOREES1B_NS4_17SM90_U32x4_STSM_NENS4_39AutoVectorizingCopyWithAssumedAlignmentILi128EEEEEEvvEEEEvNT_6ParamsE,@"STO_CUDA_ENTRY STV_DEFAULT"
_ZN7cutlass13device_kernelINS_4gemm6kernel13GemmUniversalIN4cute5tupleIJiiiiEEENS1_10collective13CollectiveMmaINS1_35MainloopSm100TmaUmmaWarpSpecializedILi4ELi2ELi4ENS5_IJNS4_1CILi2EEESB_NSA_ILi1EEEEEEEENS5_IJNSA_ILi64EEENSA_ILi128EEESF_EEEfNS5_IJlSC_lEEEfSI_NS4_8TiledMMAINS4_8MMA_AtomIJNS4_17SM100_MMA_TF32_SSINS_10tfloat32_tESM_fLi64ELi128ELNS4_4UMMA5MajorE0ELSO_0ELNSN_7ScaleInE0ELSP_0EEEEEENS4_6LayoutINS5_IJSC_SC_SC_EEENS5_IJNSA_ILi0EEESU_SU_EEEEENS5_IJNS4_10UnderscoreESX_SX_EEEEENS4_23SM90_TMA_LOAD_MULTICASTENS4_14ComposedLayoutINS4_7SwizzleILi3ELi4ELi3EEENS4_18smem_ptr_flag_bitsILi32EEENSS_INS5_IJNSA_ILi8EEENSA_ILi32EEEEEENS5_IJS17_SC_EEEEEEEvNS4_8identityES10_S1B_vS1C_EENS_8epilogue10collective18CollectiveEpilogueINS1E_23Sm100TmaWarpSpecializedILi4ELi2ELi16ELb1ELb0EEEJSH_NS5_IJNSS_ISF_SC_EENSS_IS17_SC_EEEEEfSI_fSI_NS1E_6fusion15FusionCallbacksIS1I_NS1M_17LinearCombinationIffffLNS_15FloatRoundStyleE2EEESH_S1L_JEEENS4_5SM1004TMEM4LOAD26SM100_TMEM_LOAD_16dp128b8xENS4_13SM90_TMA_LOADES1B_NS4_17SM75_U32x4_LDSM_NENS4_14SM90_TMA_STOREES1B_NS4_17SM90_U32x4_STSM_NENS4_39AutoVectorizingCopyWithAssumedAlignmentILi128EEEEEEvvEEEEvNT_6ParamsE:
[----:B------:R-:W1:Y:S01]  /*0000*/  LDC R1, c[0x0][0x37c] ;  /* 0x0000df00ff017b82 */ /* 0x000e620000000800 */
[----:B------:R-:W2:Y:S01]  /*0010*/  S2R R64, SR_TID.X ;  /* 0x0000000000407919 */ /* 0x000ea20000002100 */
[----:B------:R-:W3:Y:S01]  /*0020*/  LDCU.64 UR8, c[0x0][0x890] ;  /* 0x00011200ff0877ac */ /* 0x000ee20008000a00 */
[----:B------:R-:W-:Y:S02]  /*0030*/  PRMT R52, RZ, 0x7610, R52 ;  /* 0x00007610ff347816 */ /* 0x000fe40000000034 */
[----:B------:R-:W-:Y:S01]  /*0040*/  ELECT P4, URZ, PT ;  /* 0x0000000000ff782f */ /* 0x000fe20003880000 */
[----:B---3--:R-:W-:-:S04]  /*0050*/  UISETP.NE.U32.AND UP0, UPT, UR8, URZ, UPT ;  /* 0x000000ff0800728c */ /* 0x008fc8000bf05070 */
[----:B------:R-:W-:Y:S01]  /*0060*/  UISETP.NE.AND.EX UP0, UPT, UR9, URZ, UPT, UP0 ;  /* 0x000000ff0900728c */ /* 0x000fe2000bf05300 */
[----:B--2---:R-:W-:-:S05]  /*0070*/  SHF.R.U32.HI R53, RZ, 0x5, R64 ;  /* 0x00000005ff357819 */ /* 0x004fca0000011640 */
[----:B------:R-:W2:Y:S02]  /*0080*/  SHFL.IDX PT, R0, R53, RZ, 0x1f ;  /* 0x00001fff35007589 */ /* 0x000ea400000e0000 */
[----:B--2---:R-:W-:Y:S01]  /*0090*/  R2UR UR17, R0 ;  /* 0x00000000001172ca */ /* 0x004fe200000e0000 */
[----:B-1----:R-:W-:-:S14]  /*00a0*/  BRA.U UP0, `(.L_x_0) ;  /* 0x0000000100307547 */ /* 0x002fdc000b800000 */
[----:B------:R-:W1:Y:S02]  /*00b0*/  LDCU.64 UR4, c[0x0][0x888] ;  /* 0x00011100ff0477ac */ /* 0x000e640008000a00 */
[----:B-1----:R-:W-:-:S04]  /*00c0*/  UISETP.NE.U32.AND UP0, UPT, UR4, URZ, UPT ;  /* 0x000000ff0400728c */ /* 0x002fc8000bf05070 */
[----:B------:R-:W-:-:S09]  /*00d0*/  UISETP.NE.AND.EX UP0, UPT, UR5, URZ, UPT, UP0 ;  /* 0x000000ff0500728c */ /* 0x000fd2000bf05300 */
[----:B------:R-:W-:Y:S05]  /*00e0*/  BRA.U !UP0, `(.L_x_1) ;  /* 0x0000000108147547 */ /* 0x000fea000b800000 */
[----:B------:R-:W1:Y:S01]  /*00f0*/  LDC.64 R2, c[0x0][0x888] ;  /* 0x00022200ff027b82 */ /* 0x000e620000000a00 */
[----:B------:R-:W1:Y:S02]  /*0100*/  LDCU.64 UR4, c[0x0][0x358] ;  /* 0x00006b00ff0477ac */ /* 0x000e640008000a00 */
[----:B-1----:R1:W5:Y:S01]  /*0110*/  LDG.E R27, desc[UR4][R2.64] ;  /* 0x00000004021b7981 */ /* 0x002362000c1e1900 */
[----:B------:R-:W-:Y:S01]  /*0120*/  HFMA2 R52, -RZ, RZ, 0, 5.9604644775390625e-08 ;  /* 0x00000001ff347431 */ /* 0x000fe200000001ff */
[----:B------:R-:W-:Y:S05]  /*0130*/  BRA `(.L_x_0) ;  /* 0x00000000000c7947 */ /* 0x000fea0003800000 */
.L_x_1:
[----:B------:R-:W1:Y:S01]  /*0140*/  LDCU UR4, c[0x0][0x880] ;  /* 0x00011000ff0477ac */ /* 0x000e620008000800 */
[----:B------:R-:W-:Y:S01]  /*0150*/  HFMA2 R52, -RZ, RZ, 0, 5.9604644775390625e-08 ;  /* 0x00000001ff347431 */ /* 0x000fe200000001ff */
[----:B-1----:R-:W-:-:S07]  /*0160*/  MOV R27, UR4 ;  /* 0x00000004001b7c02 */ /* 0x002fce0008000f00 */
.L_x_0:
[----:B------:R-:W2:Y:S02]  /*0170*/  LDCU.64 UR4, c[0x0][0x8b0] ;  /* 0x00011600ff0477ac */ /* 0x000ea40008000a00 */
[----:B--2---:R-:W-:-:S04]  /*0180*/  UISETP.NE.U32.AND UP0, UPT, UR4, URZ, UPT ;  /* 0x000000ff0400728c */ /* 0x004fc8000bf05070 */
[----:B------:R-:W-:-:S09]  /*0190*/  UISETP.NE.AND.EX UP0, UPT, UR5, URZ, UPT, UP0 ;  /* 0x000000ff0500728c */ /* 0x000fd2000bf05300 */
[----:B------:R-:W-:Y:S05]  /*01a0*/  BRA.U UP0, `(.L_x_2) ;  /* 0x0000000100287547 */ /* 0x000fea000b800000 */
[----:B------:R-:W2:Y:S02]  /*01b0*/  LDCU.64 UR4, c[0x0][0x8a8] ;  /* 0x00011500ff0477ac */ /* 0x000ea40008000a00 */
[----:B--2---:R-:W-:-:S04]  /*01c0*/  UISETP.NE.U32.AND UP0, UPT, UR4, URZ, UPT ;  /* 0x000000ff0400728c */ /* 0x004fc8000bf05070 */
[----:B------:R-:W-:-:S09]  /*01d0*/  UISETP.NE.AND.EX UP0, UPT, UR5, URZ, UPT, UP0 ;  /* 0x000000ff0500728c */ /* 0x000fd2000bf05300 */
[----:B------:R-:W-:Y:S05]  /*01e0*/  BRA.U !UP0, `(.L_x_3) ;  /* 0x0000000108107547 */ /* 0x000fea000b800000 */
[----:B------:R-:W2:Y:S01]  /*01f0*/  LDC.64 R24, c[0x0][0x8a8] ;  /* 0x00022a00ff187b82 */ /* 0x000ea20000000a00 */
[----:B------:R-:W2:Y:S02]  /*0200*/  LDCU.64 UR4, c[0x0][0x358] ;  /* 0x00006b00ff0477ac */ /* 0x000ea40008000a00 */
[----:B--2---:R2:W5:Y:S01]  /*0210*/  LDG.E R24, desc[UR4][R24.64] ;  /* 0x0000000418187981 */ /* 0x004562000c1e1900 */
[----:B------:R-:W-:Y:S05]  /*0220*/  BRA `(.L_x_2) ;  /* 0x0000000000087947 */ /* 0x000fea0003800000 */
.L_x_3:
[----:B------:R-:W2:Y:S02]  /*0230*/  LDCU UR4, c[0x0][0x8a0] ;  /* 0x00011400ff0477ac */ /* 0x000ea40008000800 */
[----:B--2---:R-:W-:Y:S02]  /*0240*/  MOV R24, UR4 ;  /* 0x0000000400187c02 */ /* 0x004fe40008000f00 */
.L_x_2:
[----:B------:R-:W-:Y:S01]  /*0250*/  IMAD.U32 R0, RZ, RZ, UR17 ;  /* 0x00000011ff007e24 */ /* 0x000fe2000f8e00ff */
[----:B------:R-:W-:Y:S04]  /*0260*/  BSSY.RECONVERGENT B0, `(.L_x_4) ;  /* 0x000000c000007945 */ /* 0x000fe80003800200 */
[C---:B------:R-:W-:Y:S02]  /*0270*/  ISETP.NE.OR P1, PT, R0.reuse, 0x1, !P4 ;  /* 0x000000010000780c */ /* 0x040fe40006725670 */
[----:B------:R-:W-:-:S11]  /*0280*/  ISETP.NE.OR P0, PT, R0, 0x3, !P4 ;  /* 0x000000030000780c */ /* 0x000fd60006705670 */
[----:B------:R-:W-:Y:S05]  /*0290*/  @P1 BRA `(.L_x_5) ;  /* 0x0000000000201947 */ /* 0x000fea0003800000 */
[----:B------:R-:W3:Y:S02]  /*02a0*/  LDCU.64 UR4, c[0x0][0x348] ;  /* 0x00006900ff0477ac */ /* 0x000ee40008000a00 */
[----:B---3--:R-:W-:Y:S02]  /*02b0*/  UIADD3 UR6, UP1, UPT, UR4, 0x80, URZ ;  /* 0x0000008004067890 */ /* 0x008fe4000ff3e0ff */
[----:B------:R-:W-:Y:S02]  /*02c0*/  UIADD3 UR4, UP0, UPT, UR4, 0x180, URZ ;  /* 0x0000018004047890 */ /* 0x000fe4000ff1e0ff */
[----:B------:R-:W-:Y:S02]  /*02d0*/  UIADD3.X UR7, UPT, UPT, URZ, UR5, URZ, UP1, !UPT ;  /* 0x00000005ff077290 */ /* 0x000fe40008ffe4ff */
[----:B------:R-:W-:-:S07]  /*02e0*/  UIADD3.X UR5, UPT, UPT, URZ, UR5, URZ, UP0, !UPT ;  /* 0x00000005ff057290 */ /* 0x000fce00087fe4ff */
[----:B------:R3:W-:Y:S02]  /*02f0*/  UTMACCTL.PF [UR6] ;  /* 0x00000000060079b9 */ /* 0x0007e40008040000 */
[----:B------:R3:W-:Y:S02]  /*0300*/  UTMACCTL.PF [UR4] ;  /* 0x00000000040079b9 */ /* 0x0007e40008040000 */
[----:B---3--:R-:W-:Y:S01]  /*0310*/  NOP ;  /* 0x0000000000007918 */ /* 0x008fe20000000000 */
.L_x_5:
[----:B------:R-:W-:Y:S05]  /*0320*/  BSYNC.RECONVERGENT B0 ;  /* 0x0000000000007941 */ /* 0x000fea0003800200 */
.L_x_4:
[----:B------:R-:W-:Y:S04]  /*0330*/  BSSY.RECONVERGENT B0, `(.L_x_6) ;  /* 0x000000a000007945 */ /* 0x000fe80003800200 */
        /* <DEDUP_REMOVED lines=9> */
.L_x_7:
[----:B------:R-:W-:Y:S05]  /*03d0*/  BSYNC.RECONVERGENT B0 ;  /* 0x0000000000007941 */ /* 0x000fea0003800200 */
.L_x_6:
[----:B------:R-:W3:Y:S01]  /*03e0*/  LDCU.64 UR4, c[0x0][0x888] ;  /* 0x00011100ff0477ac */ /* 0x000ee20008000a00 */
[----:B------:R-:W-:Y:S02]  /*03f0*/  UISETP.EQ.U32.AND UP1, UPT, UR8, URZ, UPT ;  /* 0x000000ff0800728c */ /* 0x000fe4000bf22070 */
[----:B------:R-:W-:Y:S02]  /*0400*/  UPLOP3.LUT UP3, UPT, UPT, UPT, UPT, 0x80, 0x8 ;  /* 0x000000000008789c */ /* 0x000fe40003f6f070 */
[----:B---3--:R-:W-:-:S04]  /*0410*/  UISETP.NE.U32.AND UP0, UPT, UR4, URZ, UPT ;  /* 0x000000ff0400728c */ /* 0x008fc8000bf05070 */
[----:B------:R-:W-:-:S04]  /*0420*/  UISETP.NE.AND.EX UP0, UPT, UR5, URZ, UPT, UP0 ;  /* 0x000000ff0500728c */ /* 0x000fc8000bf05300 */
[----:B------:R-:W-:-:S04]  /*0430*/  UISETP.EQ.OR.EX UP2, UPT, UR9, URZ, !UP0, UP1 ;  /* 0x000000ff0900728c */ /* 0x000fc8000c742710 */
[----:B------:R-:W-:-:S06]  /*0440*/  UP2UR UR4, UPR, URZ, 0x4 ;  /* 0x00000004ff047883 */ /* 0x000fcc0008000000 */
[----:B------:R-:W-:Y:S01]  /*0450*/  MOV R55, UR4 ;  /* 0x0000000400377c02 */ /* 0x000fe20008000f00 */
[----:B------:R-:W-:Y:S06]  /*0460*/  BRA.U !UP2, `(.L_x_8) ;  /* 0x000000010a207547 */ /* 0x000fec000b800000 */
[----:B------:R-:W-:Y:S01]  /*0470*/  UISETP.NE.U32.AND UP1, UPT, UR8, URZ, UPT ;  /* 0x000000ff0800728c */ /* 0x000fe2000bf25070 */
[----:B-----5:R-:W-:Y:S01]  /*0480*/  FSETP.NEU.AND P0, PT, R27, RZ, PT ;  /* 0x000000ff1b00720b */ /* 0x020fe20003f0d000 */
[----:B------:R-:W-:Y:S02]  /*0490*/  USEL UR4, URZ, 0xffffffff, UP0 ;  /* 0xffffffffff047887 */ /* 0x000fe40008000000 */
[----:B------:R-:W-:-:S10]  /*04a0*/  UISETP.NE.AND.EX UP1, UPT, UR9, URZ, UPT, UP1 ;  /* 0x000000ff0900728c */ /* 0x000fd4000bf25310 */
[----:B------:R-:W-:Y:S01]  /*04b0*/  VOTEU.ANY UP0, P0 ;  /* 0x0000000000ff7886 */ /* 0x000fe20000000100 */
[----:B------:R-:W-:-:S04]  /*04c0*/  @!UP1 USEL UR4, URZ, 0xffffffff, UP0 ;  /* 0xffffffffff049887 */ /* 0x000fc80008000000 */
[----:B------:R-:W-:-:S04]  /*04d0*/  ULOP3.LUT UR4, UR4, 0x1, URZ, 0xc0, !UPT ;  /* 0x0000000104047892 */ /* 0x000fc8000f8ec0ff */
[----:B------:R-:W-:-:S11]  /*04e0*/  UISETP.NE.U32.AND UP3, UPT, UR4, 0x1, UPT ;  /* 0x000000010400788c */ /* 0x000fd6000bf65070 */
.L_x_8:
[----:B-1----:R-:W1:Y:S01]  /*04f0*/  SHFL.IDX PT, R2, R53, RZ, 0x1f ;  /* 0x00001fff35027589 */ /* 0x002e6200000e0000 */
[----:B------:R-:W-:-:S04]  /*0500*/  UISETP.NE.AND UP0, UPT, UR17, 0x2, UPT ;  /* 0x000000021100788c */ /* 0x000fc8000bf05270 */
[----:B------:R-:W-:Y:S01]  /*0510*/  USEL UR40, URZ, 0x1, UP0 ;  /* 0x00000001ff287887 */ /* 0x000fe20008000000 */
[----:B-1----:R-:W-:-:S13]  /*0520*/  ISETP.NE.AND P0, PT, R2, RZ, PT ;  /* 0x000000ff0200720c */ /* 0x002fda0003f05270 */
[----:B------:R-:W-:Y:S05]  /*0530*/  @P0 BRA `(.L_x_9) ;  /* 0x0000000000580947 */ /* 0x000fea0003800000 */
[----:B------:R-:W1:Y:S01]  /*0540*/  S2UR UR4, SR_CgaCtaId ;  /* 0x00000000000479c3 */ /* 0x000e620000008800 */
[----:B------:R-:W-:Y:S01]  /*0550*/  UMOV UR5, 0x400 ;  /* 0x0000040000057882 */ /* 0x000fe20000000000 */
[----:B------:R-:W-:Y:S01]  /*0560*/  UMOV UR8, 0x1 ;  /* 0x0000000100087882 */ /* 0x000fe20000000000 */
[----:B------:R-:W-:Y:S01]  /*0570*/  UMOV UR6, 0x3 ;  /* 0x0000000300067882 */ /* 0x000fe20000000000 */
[----:B------:R-:W-:-:S04]  /*0580*/  UIADD3 UR8, UPT, UPT, -UR8, 0x100000, URZ ;  /* 0x0010000008087890 */ /* 0x000fc8000fffe1ff */
[----:B------:R-:W-:Y:S02]  /*0590*/  USHF.L.U32 UR9, UR8, 0xb, URZ ;  /* 0x0000000b08097899 */ /* 0x000fe400080006ff */
[----:B------:R-:W-:Y:S02]  /*05a0*/  USHF.L.U32 UR8, UR8, 0x1, URZ ;  /* 0x0000000108087899 */ /* 0x000fe400080006ff */
[----:B------:R-:W-:-:S04]  /*05b0*/  UIADD3 UR6, UPT, UPT, -UR6, 0x100000, URZ ;  /* 0x0010000006067890 */ /* 0x000fc8000fffe1ff */
[----:B------:R-:W-:Y:S02]  /*05c0*/  USHF.L.U32 UR7, UR6, 0xb, URZ ;  /* 0x0000000b06077899 */ /* 0x000fe400080006ff */
[----:B------:R-:W-:Y:S01]  /*05d0*/  USHF.L.U32 UR6, UR6, 0x1, URZ ;  /* 0x0000000106067899 */ /* 0x000fe200080006ff */
[----:B------:R-:W-:Y:S01]  /*05e0*/  ELECT P0, URZ, PT ;  /* 0x0000000000ff782f */ /* 0x000fe20003800000 */
[----:B-1----:R-:W-:Y:S01]  /*05f0*/  ULEA UR4, UR4, UR5, 0x18 ;  /* 0x0000000504047291 */ /* 0x002fe2000f8ec0ff */
[----:B------:R-:W1:Y:S11]  /*0600*/  FENCE.VIEW.ASYNC.S ;  /* 0x00000000000073c6 */ /* 0x000e760000000000 */
[----:B-1----:R1:W3:Y:S01]  /*0610*/  SYNCS.EXCH.64 URZ, [UR4], UR8 ;  /* 0x0000000804ff75b2 */ /* 0x0022e20008000100 */
[----:B------:R1:W4:Y:S01]  /*0620*/  SYNCS.EXCH.64 URZ, [UR4+0x20], UR6 ;  /* 0x0000200604ff75b2 */ /* 0x0003220008000100 */
[----:B------:R1:W1:Y:S01]  /*0630*/  SYNCS.EXCH.64 URZ, [UR4+0x8], UR8 ;  /* 0x0000080804ff75b2 */ /* 0x0002620008000100 */
[----:B------:R1:W1:Y:S01]  /*0640*/  SYNCS.EXCH.64 URZ, [UR4+0x28], UR6 ;  /* 0x0000280604ff75b2 */ /* 0x0002620008000100 */
[----:B------:R1:W1:Y:S01]  /*0650*/  SYNCS.EXCH.64 URZ, [UR4+0x10], UR8 ;  /* 0x0000100804ff75b2 */ /* 0x0002620008000100 */
[----:B------:R1:W1:Y:S01]  /*0660*/  SYNCS.EXCH.64 URZ, [UR4+0x30], UR6 ;  /* 0x0000300604ff75b2 */ /* 0x0002620008000100 */
[----:B------:R1:W1:Y:S01]  /*0670*/  SYNCS.EXCH.64 URZ, [UR4+0x18], UR8 ;  /* 0x0000180804ff75b2 */ /* 0x0002620008000100 */
[----:B------:R1:W1:Y:S01]  /*0680*/  SYNCS.EXCH.64 URZ, [UR4+0x38], UR6 ;  /* 0x0000380604ff75b2 */ /* 0x0002620008000100 */
[----:B------:R-:W-:Y:S01]  /*0690*/  NOP ;  /* 0x0000000000007918 */ /* 0x000fe20000000000 */
.L_x_9:
[----:B------:R-:W2:Y:S01]  /*06a0*/  SHFL.IDX PT, R2, R53, RZ, 0x1f ;  /* 0x00001fff35027589 */ /* 0x000ea200000e0000 */
[----:B------:R-:W-:Y:S01]  /*06b0*/  NOP ;  /* 0x0000000000007918 */ /* 0x000fe20000000000 */
[----:B--2---:R-:W-:-:S13]  /*06c0*/  ISETP.NE.AND P0, PT, R2, 0x1, PT ;  /* 0x000000010200780c */ /* 0x004fda0003f05270 */
[----:B------:R-:W-:Y:S05]  /*06d0*/  @P0 BRA `(.L_x_10) ;  /* 0x0000000000580947 */ /* 0x000fea0003800000 */
[----:B-1----:R-:W1:Y:S01]  /*06e0*/  S2UR UR4, SR_CgaCtaId ;  /* 0x00000000000479c3 */ /* 0x002e620000008800 */
        /* <DEDUP_REMOVED lines=12> */
[----:B-1----:R2:W1:Y:S01]  /*07b0*/  SYNCS.EXCH.64 URZ, [UR4+0x40], UR8 ;  /* 0x0000400804ff75b2 */ /* 0x0024620008000100 */
[----:B------:R2:W1:Y:S01]  /*07c0*/  SYNCS.EXCH.64 URZ, [UR4+0x60], UR6 ;  /* 0x0000600604ff75b2 */ /* 0x0004620008000100 */
[----:B------:R2:W1:Y:S01]  /*07d0*/  SYNCS.EXCH.64 URZ, [UR4+0x48], UR8 ;  /* 0x0000480804ff75b2 */ /* 0x0004620008000100 */
[----:B------:R2:W1:Y:S01]  /*07e0*/  SYNCS.EXCH.64 URZ, [UR4+0x68], UR6 ;  /* 0x0000680604ff75b2 */ /* 0x0004620008000100 */
[----:B------:R2:W1:Y:S01]  /*07f0*/  SYNCS.EXCH.64 URZ, [UR4+0x50], UR8 ;  /* 0x0000500804ff75b2 */ /* 0x0004620008000100 */
[----:B------:R2:W1:Y:S01]  /*0800*/  SYNCS.EXCH.64 URZ, [UR4+0x70], UR6 ;  /* 0x0000700604ff75b2 */ /* 0x0004620008000100 */
[----:B------:R2:W1:Y:S01]  /*0810*/  SYNCS.EXCH.64 URZ, [UR4+0x58], UR8 ;  /* 0x0000580804ff75b2 */ /* 0x0004620008000100 */
[----:B------:R2:W1:Y:S02]  /*0820*/  SYNCS.EXCH.64 URZ, [UR4+0x78], UR6 ;  /* 0x0000780604ff75b2 */ /* 0x0004640008000100 */
[----:B--2---:R-:W-:Y:S01]  /*0830*/  NOP ;  /* 0x0000000000007918 */ /* 0x004fe20000000000 */
.L_x_10:
[----:B------:R-:W2:Y:S01]  /*0840*/  SHFL.IDX PT, R2, R53, RZ, 0x1f ;  /* 0x00001fff35027589 */ /* 0x000ea200000e0000 */
[----:B------:R-:W-:Y:S01]  /*0850*/  NOP ;  /* 0x0000000000007918 */ /* 0x000fe20000000000 */
[----:B--2---:R-:W-:-:S13]  /*0860*/  ISETP.NE.AND P0, PT, R2, 0x3, PT ;  /* 0x000000030200780c */ /* 0x004fda0003f05270 */
[----:B------:R-:W-:Y:S05]  /*0870*/  @P0 BRA `(.L_x_11) ;  /* 0x0000000000300947 */ /* 0x000fea0003800000 */
[----:B-1----:R-:W1:Y:S01]  /*0880*/  S2UR UR4, SR_CgaCtaId ;  /* 0x00000000000479c3 */ /* 0x002e620000008800 */
[----:B------:R-:W-:Y:S01]  /*0890*/  UMOV UR6, 0x400 ;  /* 0x0000040000067882 */ /* 0x000fe20000000000 */
[----:B------:R-:W-:Y:S01]  /*08a0*/  UMOV UR5, 0x20 ;  /* 0x0000002000057882 */ /* 0x000fe20000000000 */
[----:B------:R-:W-:Y:S01]  /*08b0*/  ELECT P0, URZ, PT ;  /* 0x0000000000ff782f */ /* 0x000fe20003800000 */
[----:B-1----:R-:W-:Y:S02]  /*08c0*/  ULEA UR6, UR4, UR6, 0x18 ;  /* 0x0000000604067291 */ /* 0x002fe4000f8ec0ff */
[----:B------:R-:W-:-:S04]  /*08d0*/  UIADD3 UR4, UPT, UPT, -UR5, 0x100000, URZ ;  /* 0x0010000005047890 */ /* 0x000fc8000fffe1ff */
[----:B------:R-:W-:Y:S02]  /*08e0*/  USHF.L.U32 UR5, UR4, 0xb, URZ ;  /* 0x0000000b04057899 */ /* 0x000fe400080006ff */
[----:B------:R-:W-:Y:S01]  /*08f0*/  USHF.L.U32 UR4, UR4, 0x1, URZ ;  /* 0x0000000104047899 */ /* 0x000fe200080006ff */
[----:B------:R-:W1:Y:S11]  /*0900*/  FENCE.VIEW.ASYNC.S ;  /* 0x00000000000073c6 */ /* 0x000e760000000000 */
[----:B-1----:R2:W1:Y:S01]  /*0910*/  SYNCS.EXCH.64 URZ, [UR6+0x80], UR4 ;  /* 0x0000800406ff75b2 */ /* 0x0024620008000100 */
[----:B------:R2:W1:Y:S02]  /*0920*/  SYNCS.EXCH.64 URZ, [UR6+0x88], UR4 ;  /* 0x0000880406ff75b2 */ /* 0x0004640008000100 */
[----:B--2---:R-:W-:Y:S01]  /*0930*/  NOP ;  /* 0x0000000000007918 */ /* 0x004fe20000000000 */
.L_x_11:
[----:B------:R-:W2:Y:S01]  /*0940*/  SHFL.IDX PT, R2, R53, RZ, 0x1f ;  /* 0x00001fff35027589 */ /* 0x000ea200000e0000 */
[----:B------:R-:W-:Y:S01]  /*0950*/  NOP ;  /* 0x0000000000007918 */ /* 0x000fe20000000000 */
[----:B--2---:R-:W-:-:S13]  /*0960*/  ISETP.NE.AND P0, PT, R2, 0x4, PT ;  /* 0x000000040200780c */ /* 0x004fda0003f05270 */
[----:B------:R-:W-:Y:S05]  /*0970*/  @P0 BRA `(.L_x_12) ;  /* 0x00000000004c0947 */ /* 0x000fea0003800000 */
[----:B-1----:R-:W1:Y:S01]  /*0980*/  S2UR UR6, SR_CgaCtaId ;  /* 0x00000000000679c3 */ /* 0x002e620000008800 */
[----:B------:R-:W-:Y:S01]  /*0990*/  UMOV UR4, 0x3a0 ;  /* 0x000003a000047882 */ /* 0x000fe20000000000 */
[----:B------:R-:W-:Y:S01]  /*09a0*/  UMOV UR5, 0x400 ;  /* 0x0000040000057882 */ /* 0x000fe20000000000 */
[----:B------:R-:W-:Y:S01]  /*09b0*/  USEL UR4, UR4, 0x320, UP3 ;  /* 0x0000032004047887 */ /* 0x000fe20009800000 */
[----:B------:R-:W-:Y:S01]  /*09c0*/  UMOV UR8, 0x1 ;  /* 0x0000000100087882 */ /* 0x000fe20000000000 */
[----:B------:R-:W-:Y:S01]  /*09d0*/  ELECT P0, URZ, PT ;  /* 0x0000000000ff782f */ /* 0x000fe20003800000 */
[----:B------:R-:W-:-:S04]  /*09e0*/  UIADD3 UR8, UPT, UPT, -UR8, 0x100000, URZ ;  /* 0x0010000008087890 */ /* 0x000fc8000fffe1ff */
[----:B------:R-:W-:Y:S02]  /*09f0*/  USHF.L.U32 UR9, UR8, 0xb, URZ ;  /* 0x0000000b08097899 */ /* 0x000fe400080006ff */
[----:B------:R-:W-:Y:S02]  /*0a00*/  USHF.L.U32 UR8, UR8, 0x1, URZ ;  /* 0x0000000108087899 */ /* 0x000fe400080006ff */
[----:B-1----:R-:W-:Y:S02]  /*0a10*/  ULEA UR6, UR6, UR5, 0x18 ;  /* 0x0000000506067291 */ /* 0x002fe4000f8ec0ff */
[----:B------:R-:W-:-:S04]  /*0a20*/  UIADD3 UR4, UPT, UPT, -UR4, 0x100000, URZ ;  /* 0x0010000004047890 */ /* 0x000fc8000fffe1ff */
[----:B------:R-:W-:Y:S02]  /*0a30*/  USHF.L.U32 UR5, UR4, 0xb, URZ ;  /* 0x0000000b04057899 */ /* 0x000fe400080006ff */
[----:B------:R-:W-:Y:S01]  /*0a40*/  USHF.L.U32 UR4, UR4, 0x1, URZ ;  /* 0x0000000104047899 */ /* 0x000fe200080006ff */
[----:B------:R-:W1:Y:S03]  /*0a50*/  FENCE.VIEW.ASYNC.S ;  /* 0x00000000000073c6 */ /* 0x000e660000000000 */
[----:B-1----:R2:W1:Y:S08]  /*0a60*/  SYNCS.EXCH.64 URZ, [UR6+0x90], UR8 ;  /* 0x0000900806ff75b2 */ /* 0x0024700008000100 */
[----:B------:R2:W1:Y:S01]  /*0a70*/  SYNCS.EXCH.64 URZ, [UR6+0xa0], UR4 ;  /* 0x0000a00406ff75b2 */ /* 0x0004620008000100 */
[----:B------:R2:W1:Y:S01]  /*0a80*/  SYNCS.EXCH.64 URZ, [UR6+0x98], UR8 ;  /* 0x0000980806ff75b2 */ /* 0x0004620008000100 */
[----:B------:R2:W1:Y:S02]  /*0a90*/  SYNCS.EXCH.64 URZ, [UR6+0xa8], UR4 ;  /* 0x0000a80406ff75b2 */ /* 0x0004640008000100 */
[----:B--2---:R-:W-:Y:S01]  /*0aa0*/  NOP ;  /* 0x0000000000007918 */ /* 0x004fe20000000000 */
.L_x_12:
        /* <DEDUP_REMOVED lines=26> */
.L_x_13:
[----:B------:R-:W2:Y:S01]  /*0c50*/  SHFL.IDX PT, R2, R53, RZ, 0x1f ;  /* 0x00001fff35027589 */ /* 0x000ea200000e0000 */
[----:B------:R-:W1:Y:S01]  /*0c60*/  S2UR UR52, SR_CgaCtaId ;  /* 0x00000000003479c3 */ /* 0x000e620000008800 */
[----:B------:R-:W-:Y:S01]  /*0c70*/  NOP ;  /* 0x0000000000007918 */ /* 0x000fe20000000000 */
[----:B--2---:R-:W-:-:S13]  /*0c80*/  ISETP.NE.AND P0, PT, R2, 0x3, PT ;  /* 0x000000030200780c */ /* 0x004fda0003f05270 */
[----:B-1----:R-:W-:Y:S05]  /*0c90*/  @P0 BRA `(.L_x_14) ;  /* 0x0000000000340947 */ /* 0x002fea0003800000 */
[----:B------:R-:W-:Y:S01]  /*0ca0*/  UMOV UR4, 0x400 ;  /* 0x0000040000047882 */ /* 0x000fe20000000000 */
[----:B------:R-:W-:Y:S01]  /*0cb0*/  UMOV UR6, 0x20 ;  /* 0x0000002000067882 */ /* 0x000fe20000000000 */
[----:B------:R-:W-:Y:S02]  /*0cc0*/  ULEA UR4, UR52, UR4, 0x18 ;  /* 0x0000000434047291 */ /* 0x000fe4000f8ec0ff */
[----:B------:R-:W-:-:S04]  /*0cd0*/  UIADD3 UR6, UPT, UPT, -UR6, 0x100000, URZ ;  /* 0x0010000006067890 */ /* 0x000fc8000fffe1ff */
[----:B------:R-:W-:Y:S02]  /*0ce0*/  USHF.L.U32 UR7, UR6, 0xb, URZ ;  /* 0x0000000b06077899 */ /* 0x000fe400080006ff */
[----:B------:R-:W-:Y:S01]  /*0cf0*/  USHF.L.U32 UR6, UR6, 0x1, URZ ;  /* 0x0000000106067899 */ /* 0x000fe200080006ff */
[----:B------:R-:W-:Y:S01]  /*0d00*/  ELECT P0, URZ, PT ;  /* 0x0000000000ff782f */ /* 0x000fe20003800000 */
[----:B------:R-:W1:Y:S10]  /*0d10*/  FENCE.VIEW.ASYNC.S ;  /* 0x00000000000073c6 */ /* 0x000e740000000000 */
[----:B-1----:R1:W2:Y:S01]  /*0d20*/  SYNCS.EXCH.64 URZ, [UR4+0xf0], UR6 ;  /* 0x0000f00604ff75b2 */ /* 0x0022a20008000100 */
[----:B------:R1:W1:Y:S01]  /*0d30*/  SYNCS.EXCH.64 URZ, [UR4+0x100], UR6 ;  /* 0x0001000604ff75b2 */ /* 0x0002620008000100 */
[----:B------:R1:W1:Y:S01]  /*0d40*/  SYNCS.EXCH.64 URZ, [UR4+0xf8], UR6 ;  /* 0x0000f80604ff75b2 */ /* 0x0002620008000100 */
[----:B------:R1:W1:Y:S01]  /*0d50*/  SYNCS.EXCH.64 URZ, [UR4+0x108], UR6 ;  /* 0x0001080604ff75b2 */ /* 0x0002620008000100 */
[----:B------:R-:W-:Y:S01]  /*0d60*/  NOP ;  /* 0x0000000000007918 */ /* 0x000fe20000000000 */
.L_x_14:
[----:B-1----:R-:W1:Y:S01]  /*0d70*/  LDCU UR4, c[0x0][0x36c] ;  /* 0x00006d80ff0477ac */ /* 0x002e620008000800 */
[----:B------:R-:W-:Y:S01]  /*0d80*/  ISETP.NE.OR P4, PT, R0, 0x2, !P4 ;  /* 0x000000020000780c */ /* 0x000fe20006785670 */
[----:B------:R-:W-:Y:S01]  /*0d90*/  NOP ;  /* 0x0000000000007918 */ /* 0x000fe20000000000 */
[----:B------:R-:W-:Y:S01]  /*0da0*/  LOP3.LUT R0, R64, 0x1f, RZ, 0xc0, !PT ;  /* 0x0000001f40007812 */ /* 0x000fe200078ec0ff */
[----:B------:R-:W-:Y:S02]  /*0db0*/  UISETP.NE.AND UP4, UPT, UR17, URZ, UPT ;  /* 0x000000ff1100728c */ /* 0x000fe4000bf85270 */
[----:B-1----:R-:W-:-:S09]  /*0dc0*/  UISETP.EQ.U32.AND UP5, UPT, UR4, 0x1, UPT ;  /* 0x000000010400788c */ /* 0x002fd2000bfa2070 */
[----:B------:R-:W-:Y:S05]  /*0dd0*/  BRA.U !UP5, `(.L_x_15) ;  /* 0x000000010d087547 */ /* 0x000fea000b800000 */
[----:B--234-:R-:W-:Y:S01]  /*0de0*/  UCGABAR_ARV ;  /* 0x00000000000079c7 */ /* 0x01cfe20008000000 */
[----:B------:R-:W-:Y:S05]  /*0df0*/  BRA `(.L_x_16) ;  /* 0x0000000000047947 */ /* 0x000fea0003800000 */
.L_x_15:
[----:B--234-:R-:W-:Y:S01]  /*0e00*/  NOP ;  /* 0x0000000000007918 */ /* 0x01cfe20000000000 */
.L_x_16:
[----:B------:R-:W1:Y:S01]  /*0e10*/  S2UR UR20, SR_CTAID.Y ;  /* 0x00000000001479c3 */ /* 0x000e620000002600 */
[----:B------:R-:W-:-:S05]  /*0e20*/  CS2R.32 R54, SR_CgaSize ;  /* 0x0000000000367805 */ /* 0x000fca0000008a00 */
[----:B------:R-:W-:-:S05]  /*0e30*/  IMAD R54, R54, -0xa0, RZ ;  /* 0xffffff6036367824 */ /* 0x000fca00078e02ff */
[----:B------:R-:W-:-:S14]  /*0e40*/  R2UR UR4, R54 ;  /* 0x00000000360472ca */ /* 0x000fdc00000e0000 */
[----:B------:R-:W2:Y:S01]  /*0e50*/  LDCU UR4, c[0x0][UR4+0x2b4] ;  /* 0x00005680040477ac */ /* 0x000ea20008000800 */
[----:B------:R-:W-:-:S05]  /*0e60*/  CS2R.32 R54, SR_CgaSize ;  /* 0x0000000000367805 */ /* 0x000fca0000008a00 */
[----:B------:R-:W-:-:S05]  /*0e70*/  IMAD R54, R54, -0xa0, RZ ;  /* 0xffffff6036367824 */ /* 0x000fca00078e02ff */
[----:B------:R-:W-:-:S14]  /*0e80*/  R2UR UR5, R54 ;  /* 0x00000000360572ca */ /* 0x000fdc00000e0000 */
[----:B------:R-:W3:Y:S01]  /*0e90*/  LDCU UR5, c[0x0][UR5+0x2b0] ;  /* 0x00005600050577ac */ /* 0x000ee20008000800 */
[----:B------:R-:W4:Y:S01]  /*0ea0*/  S2UR UR16, SR_CTAID.X ;  /* 0x00000000001079c3 */ /* 0x000f220000002500 */
[----:B------:R-:W-:-:S05]  /*0eb0*/  CS2R.32 R54, SR_CgaSize ;  /* 0x0000000000367805 */ /* 0x000fca0000008a00 */
[----:B------:R-:W-:-:S05]  /*0ec0*/  IMAD R54, R54, -0xa0, RZ ;  /* 0xffffff6036367824 */ /* 0x000fca00078e02ff */
[----:B------:R-:W-:-:S14]  /*0ed0*/  R2UR UR7, R54 ;  /* 0x00000000360772ca */ /* 0x000fdc00000e0000 */
[----:B------:R-:W3:Y:S01]  /*0ee0*/  LDCU UR7, c[0x0][UR7+0x2a4] ;  /* 0x00005480070777ac */ /* 0x000ee20008000800 */
[----:B------:R-:W-:-:S05]  /*0ef0*/  CS2R.32 R54, SR_CgaSize ;  /* 0x0000000000367805 */ /* 0x000fca0000008a00 */
[----:B------:R-:W-:-:S05]  /*0f00*/  IMAD R54, R54, -0xa0, RZ ;  /* 0xffffff6036367824 */ /* 0x000fca00078e02ff */
[----:B------:R-:W-:-:S14]  /*0f10*/  R2UR UR63, R54 ;  /* 0x00000000363f72ca */ /* 0x000fdc00000e0000 */
[----:B------:R-:W3:Y:S01]  /*0f20*/  LDCU UR63, c[0x0][UR63+0x2a0] ;  /* 0x000054003f3f77ac */ /* 0x000ee20008000800 */
[----:B------:R-:W-:Y:S02]  /*0f30*/  ULOP3.LUT UR55, UR52, 0x1, URZ, 0xc0, !UPT ;  /* 0x0000000134377892 */ /* 0x000fe4000f8ec0ff */
[----:B------:R-:W-:Y:S02]  /*0f40*/  USHF.R.U32.HI UR26, URZ, 0x1, UR52 ;  /* 0x00000001ff1a7899 */ /* 0x000fe40008011634 */
[----:B------:R-:W-:Y:S02]  /*0f50*/  UISETP.GT.U32.AND UP1, UPT, UR55, 0xffff, UPT ;  /* 0x0000ffff3700788c */ /* 0x000fe4000bf24070 */
[----:B------:R-:W-:Y:S01]  /*0f60*/  USHF.L.U32 UR38, UR52, 0x9, URZ ;  /* 0x0000000934267899 */ /* 0x000fe200080006ff */
[----:B-1----:R-:W-:Y:S01]  /*0f70*/  I2FP.F32.U32 R2, UR20 ;  /* 0x0000001400027c45 */ /* 0x002fe20008201000 */
[----:B------:R-:W1:Y:S04]  /*0f80*/  LDCU UR21, c[0x0][0xb24] ;  /* 0x00016480ff1577ac */ /* 0x000e680008000800 */
[----:B--2---:R-:W-:Y:S01]  /*0f90*/  FMUL R2, R2, UR4 ;  /* 0x0000000402027c20 */ /* 0x004fe20008400000 */
[----:B------:R-:W-:Y:S01]  /*0fa0*/  ULOP3.LUT UR4, UR52, 0x2, URZ, 0xc0, !UPT ;  /* 0x0000000234047892 */ /* 0x000fe2000f8ec0ff */
[----:B----4-:R-:W-:Y:S01]  /*0fb0*/  I2FP.F32.U32 R3, UR16 ;  /* 0x0000001000037c45 */ /* 0x010fe20008201000 */
[----:B------:R-:W2:Y:S03]  /*0fc0*/  LDCU UR42, c[0x0][0xb24] ;  /* 0x00016480ff2a77ac */ /* 0x000ea60008000800 */
[----:B------:R-:W4:Y:S01]  /*0fd0*/  F2I.U32.TRUNC.NTZ R2, R2 ;  /* 0x0000000200027305 */ /* 0x000f22000020f000 */
[----:B---3--:R-:W-:Y:S01]  /*0fe0*/  FMUL R3, R3, UR5 ;  /* 0x0000000503037c20 */ /* 0x008fe20008400000 */
[----:B------:R-:W-:Y:S01]  /*0ff0*/  UISETP.GT.U32.AND UP0, UPT, UR4, 0xffff, UPT ;  /* 0x0000ffff0400788c */ /* 0x000fe2000bf04070 */
[----:B------:R-:W3:Y:S05]  /*1000*/  LDCU UR28, c[0x0][0xb30] ;  /* 0x00016600ff1c77ac */ /* 0x000eea0008000800 */
[----:B------:R-:W1:Y:S01]  /*1010*/  F2I.U32.TRUNC.NTZ R3, R3 ;  /* 0x0000000300037305 */ /* 0x000e62000020f000 */
[----:B------:R-:W-:-:S02]  /*1020*/  USEL UR30, UR4, 0xffff, !UP0 ;  /* 0x0000ffff041e7887 */ /* 0x000fc4000c000000 */
[----:B------:R-:W-:Y:S01]  /*1030*/  USHF.L.U32 UR37, UR52, 0xb, URZ ;  /* 0x0000000b34257899 */ /* 0x000fe200080006ff */
[----:B------:R-:W-:Y:S01]  /*1040*/  UMOV UR32, 0x5 ;  /* 0x0000000500207882 */ /* 0x000fe20000000000 */
[----:B------:R-:W-:Y:S01]  /*1050*/  USEL UR31, UR55, 0xffff, !UP1 ;  /* 0x0000ffff371f7887 */ /* 0x000fe2000c800000 */
[----:B----4-:R-:W-:Y:S02]  /*1060*/  R2UR UR6, R2 ;  /* 0x00000000020672ca */ /* 0x010fe400000e0000 */
[----:B------:R-:W-:Y:S02]  /*1070*/  PRMT R2, RZ, 0x7610, R2 ;  /* 0x00007610ff027816 */ /* 0x000fe40000000002 */
[----:B-1----:R-:W-:-:S09]  /*1080*/  R2UR UR5, R3 ;  /* 0x00000000030572ca */ /* 0x002fd200000e0000 */
[----:B------:R-:W-:-:S04]  /*1090*/  UIADD3 UR4, UPT, UPT, -UR6, URZ, URZ ;  /* 0x000000ff06047290 */ /* 0x000fc8000fffe1ff */
[----:B------:R-:W-:Y:S02]  /*10a0*/  UIMAD UR4, UR7, UR4, UR20 ;  /* 0x00000004070472a4 */ /* 0x000fe4000f8e0214 */
[----:B------:R-:W-:-:S04]  /*10b0*/  UIADD3 UR5, UPT, UPT, -UR5, URZ, URZ ;  /* 0x000000ff05057290 */ /* 0x000fc8000fffe1ff */
[----:B------:R-:W-:Y:S01]  /*10c0*/  IMAD.U32 R54, RZ, RZ, UR4 ;  /* 0x00000004ff367e24 */ /* 0x000fe2000f8e00ff */
[----:B------:R-:W-:Y:S01]  /*10d0*/  UIMAD UR63, UR63, UR5, UR16 ;  /* 0x000000053f3f72a4 */ /* 0x000fe2000f8e0210 */
[----:B--23--:R-:W-:Y:S11]  /*10e0*/  BRA.U UP4, `(.L_x_17) ;  /* 0x0000000104407547 */ /* 0x00cff6000b800000 */
[----:B------:R-:W-:-:S13]  /*10f0*/  R2UR UR4, R54 ;  /* 0x00000000360472ca */ /* 0x000fda00000e0000 */
[----:B------:R-:W-:Y:S02]  /*1100*/  UISETP.NE.AND UP0, UPT, UR4, URZ, UPT ;  /* 0x000000ff0400728c */ /* 0x000fe4000bf05270 */
[----:B------:R-:W-:Y:S02]  /*1110*/  UISETP.NE.AND UP1, UPT, UR4, 0x1, UPT ;  /* 0x000000010400788c */ /* 0x000fe4000bf25270 */
[----:B------:R-:W-:Y:S02]  /*1120*/  UISETP.NE.AND UP2, UPT, UR63, URZ, UP0 ;  /* 0x000000ff3f00728c */ /* 0x000fe40008745270 */
[----:B------:R-:W-:Y:S02]  /*1130*/  USEL UR4, URZ, 0x2, UP0 ;  /* 0x00000002ff047887 */ /* 0x000fe40008000000 */
[----:B------:R-:W-:Y:S02]  /*1140*/  USEL UR8, URZ, 0x1, UP2 ;  /* 0x00000001ff087887 */ /* 0x000fe40009000000 */
[----:B------:R-:W-:-:S02]  /*1150*/  UISETP.NE.AND UP2, UPT, UR63, URZ, UPT ;  /* 0x000000ff3f00728c */ /* 0x000fc4000bf45270 */
[----:B------:R-:W-:Y:S02]  /*1160*/  USEL UR5, URZ, 0x4, UP1 ;  /* 0x00000004ff057887 */ /* 0x000fe40008800000 */
[----:B------:R-:W-:Y:S02]  /*1170*/  UISETP.NE.AND UP0, UPT, UR63, 0x1, UPT ;  /* 0x000000013f00788c */ /* 0x000fe4000bf05270 */
[----:B------:R-:W-:Y:S02]  /*1180*/  USEL UR6, URZ, 0x8, UP1 ;  /* 0x00000008ff067887 */ /* 0x000fe40008800000 */
[----:B------:R-:W-:Y:S02]  /*1190*/  USEL UR7, UR5, 0x4, UP2 ;  /* 0x0000000405077887 */ /* 0x000fe40009000000 */
[----:B------:R-:W-:Y:S02]  /*11a0*/  USEL UR4, UR4, 0x2, UP0 ;  /* 0x0000000204047887 */ /* 0x000fe40008000000 */
[----:B------:R-:W-:-:S02]  /*11b0*/  USEL UR5, UR6, 0x8, UP0 ;  /* 0x0000000806057887 */ /* 0x000fc40008000000 */
[----:B------:R-:W-:-:S04]  /*11c0*/  UIADD3 UR4, UPT, UPT, UR4, UR7, UR8 ;  /* 0x0000000704047290 */ /* 0x000fc8000fffe008 */
[----:B------:R-:W-:-:S06]  /*11d0*/  UIADD3 UR4, UPT, UPT, UR4, UR5, URZ ;  /* 0x0000000504047290 */ /* 0x000fcc000fffe0ff */
[----:B------:R-:W-:-:S07]  /*11e0*/  MOV R2, UR4 ;  /* 0x0000000400027c02 */ /* 0x000fce0008000f00 */
.L_x_17:
[----:B------:R-:W1:Y:S01]  /*11f0*/  S2UR UR36, SR_CTAID.Z ;  /* 0x00000000002479c3 */ /* 0x000e620000002700 */
[----:B------:R-:W-:Y:S01]  /*1200*/  UISETP.GE.AND UP0, UPT, UR21, 0x1, UPT ;  /* 0x000000011500788c */ /* 0x000fe2000bf06270 */
[----:B------:R-:W-:-:S08]  /*1210*/  UMOV UR29, 0x3 ;  /* 0x00000003001d7882 */ /* 0x000fd00000000000 */
[----:B------:R-:W-:Y:S05]  /*1220*/  BRA.U !UP0, `(.L_x_18) ;  /* 0x0000000108d47547 */ /* 0x000fea000b800000 */
[----:B------:R-:W2:Y:S01]  /*1230*/  LDCU.128 UR12, c[0x0][0xb10] ;  /* 0x00016200ff0c77ac */ /* 0x000ea20008000c00 */
[----:B------:R-:W3:Y:S01]  /*1240*/  LDCU UR6, c[0x0][0x370] ;  /* 0x00006e00ff0677ac */ /* 0x000ee20008000800 */
[----:B------:R-:W4:Y:S01]  /*1250*/  LDCU UR5, c[0x0][0x374] ;  /* 0x00006e80ff0577ac */ /* 0x000f220008000800 */
[----:B------:R-:W1:Y:S01]  /*1260*/  LDCU UR27, c[0x0][0xb0c] ;  /* 0x00016180ff1b77ac */ /* 0x000e620008000800 */
[----:B------:R-:W1:Y:S01]  /*1270*/  LDCU UR4, c[0x0][0xb20] ;  /* 0x00016400ff0477ac */ /* 0x000e620008000800 */
[----:B------:R-:W1:Y:S01]  /*1280*/  LDCU.64 UR8, c[0x0][0xb28] ;  /* 0x00016500ff0877ac */ /* 0x000e620008000a00 */
[----:B--2---:R-:W-:Y:S02]  /*1290*/  UISETP.NE.AND UP0, UPT, UR14, 0x1, UPT ;  /* 0x000000010e00788c */ /* 0x004fe4000bf05270 */
[----:B----4-:R-:W-:Y:S02]  /*12a0*/  UIMAD.WIDE.U32 UR10, UR5, UR15, URZ ;  /* 0x0000000f050a72a5 */ /* 0x010fe4000f8e00ff */
[----:B---3--:R-:W-:-:S02]  /*12b0*/  UIMAD.WIDE.U32 UR22, UR6, UR12, URZ ;  /* 0x0000000c061672a5 */ /* 0x008fc4000f8e00ff */
[----:B-1----:R-:W-:Y:S02]  /*12c0*/  UISETP.NE.AND UP1, UPT, UR27, 0x1, UPT ;  /* 0x000000011b00788c */ /* 0x002fe4000bf25270 */
[----:B------:R-:W-:Y:S01]  /*12d0*/  UISETP.NE.AND UP2, UPT, UR21, 0x1, UPT ;  /* 0x000000011500788c */ /* 0x000fe2000bf45270 */
[----:B------:R-:W-:Y:S02]  /*12e0*/  UMOV UR10, UR11 ;  /* 0x0000000b000a7c82 */ /* 0x000fe40008000000 */
[----:B------:R-:W-:Y:S01]  /*12f0*/  UMOV UR22, UR23 ;  /* 0x0000001700167c82 */ /* 0x000fe20008000000 */
[----:B------:R-:W-:Y:S02]  /*1300*/  @UP0 USHF.R.U32.HI UR5, URZ, UR4, UR10 ;  /* 0x00000004ff050299 */ /* 0x000fe4000801160a */
[----:B------:R-:W-:Y:S02]  /*1310*/  UIMAD.WIDE.U32 UR24, UR20, UR15, URZ ;  /* 0x0000000f141872a5 */ /* 0x000fe4000f8e00ff */
[----:B------:R-:W-:-:S02]  /*1320*/  UIMAD.WIDE.U32 UR10, UR5, UR8, URZ ;  /* 0x00000008050a72a5 */ /* 0x000fc4000f8e00ff */
[----:B------:R-:W-:Y:S02]  /*1330*/  @UP1 USHF.R.U32.HI UR6, URZ, UR13, UR22 ;  /* 0x0000000dff061299 */ /* 0x000fe40008011616 */
[----:B------:R-:W-:Y:S02]  /*1340*/  UIMAD.WIDE.U32 UR18, UR16, UR12, URZ ;  /* 0x0000000c101272a5 */ /* 0x000fe4000f8e00ff */
[----:B------:R-:W-:Y:S01]  /*1350*/  UIMAD.WIDE.U32 UR22, UR6, UR8, URZ ;  /* 0x00000008061672a5 */ /* 0x000fe2000f8e00ff */
[----:B------:R-:W-:Y:S01]  /*1360*/  UMOV UR24, UR25 ;  /* 0x0000001900187c82 */ /* 0x000fe20008000000 */
[----:B------:R-:W-:Y:S01]  /*1370*/  UMOV UR10, UR11 ;  /* 0x0000000b000a7c82 */ /* 0x000fe20008000000 */
[----:B------:R-:W-:Y:S02]  /*1380*/  USHF.R.U32.HI UR24, URZ, UR4, UR24 ;  /* 0x00000004ff187299 */ /* 0x000fe40008011618 */
[----:B------:R-:W-:Y:S02]  /*1390*/  @UP2 USHF.R.U32.HI UR5, URZ, UR9, UR10 ;  /* 0x00000009ff052299 */ /* 0x000fe4000801160a */
[----:B------:R-:W-:Y:S01]  /*13a0*/  UMOV UR7, UR23 ;  /* 0x0000001700077c82 */ /* 0x000fe20008000000 */
[----:B------:R-:W-:Y:S01]  /*13b0*/  UMOV UR18, UR19 ;  /* 0x0000001300127c82 */ /* 0x000fe20008000000 */
[----:B------:R-:W-:-:S02]  /*13c0*/  @UP2 USHF.R.U32.HI UR6, URZ, UR9, UR7 ;  /* 0x00000009ff062299 */ /* 0x000fc40008011607 */
[----:B------:R-:W-:Y:S02]  /*13d0*/  USHF.R.U32.HI UR13, URZ, UR13, UR18 ;  /* 0x0000000dff0d7299 */ /* 0x000fe40008011612 */
[----:B------:R-:W-:Y:S02]  /*13e0*/  USEL UR4, UR20, UR24, !UP0 ;  /* 0x0000001814047287 */ /* 0x000fe4000c000000 */
[----:B------:R-:W-:Y:S02]  /*13f0*/  UIMAD UR7, UR5, UR21, URZ ;  /* 0x00000015050772a4 */ /* 0x000fe4000f8e02ff */
[----:B------:R-:W-:Y:S02]  /*1400*/  USEL UR5, UR16, UR13, !UP1 ;  /* 0x0000000d10057287 */ /* 0x000fe4000c800000 */
[----:B------:R-:W-:Y:S02]  /*1410*/  UIMAD UR12, UR6, UR21, URZ ;  /* 0x00000015060c72a4 */ /* 0x000fe4000f8e02ff */
[----:B------:R-:W-:-:S02]  /*1420*/  UISETP.GE.AND UP0, UPT, UR4, UR7, UPT ;  /* 0x000000070400728c */ /* 0x000fc4000bf06270 */
[----:B------:R-:W-:Y:S02]  /*1430*/  UIMAD.WIDE.U32 UR10, UR4, UR8, URZ ;  /* 0x00000008040a72a5 */ /* 0x000fe4000f8e00ff */
[----:B------:R-:W-:Y:S02]  /*1440*/  UISETP.GE.OR UP0, UPT, UR5, UR12, UP0 ;  /* 0x0000000c0500728c */ /* 0x000fe40008706670 */
[----:B------:R-:W-:Y:S02]  /*1450*/  UIMAD.WIDE.U32 UR12, UR5, UR8, URZ ;  /* 0x00000008050c72a5 */ /* 0x000fe4000f8e00ff */
[----:B------:R-:W-:Y:S01]  /*1460*/  UIADD3 UR10, UPT, UPT, -UR4, URZ, URZ ;  /* 0x000000ff040a7290 */ /* 0x000fe2000fffe1ff */
[----:B------:R-:W-:Y:S01]  /*1470*/  UMOV UR8, UR11 ;  /* 0x0000000b00087c82 */ /* 0x000fe20008000000 */
[----:B------:R-:W-:Y:S02]  /*1480*/  UIADD3 UR11, UPT, UPT, -UR5, URZ, URZ ;  /* 0x000000ff050b7290 */ /* 0x000fe4000fffe1ff */
[----:B------:R-:W-:-:S03]  /*1490*/  USHF.R.U32.HI UR8, URZ, UR9, UR8 ;  /* 0x00000009ff087299 */ /* 0x000fc60008011608 */
[----:B------:R-:W-:Y:S01]  /*14a0*/  @!UP0 UMOV UR7, UR13 ;  /* 0x0000000d00078c82 */ /* 0x000fe20008000000 */
[----:B------:R-:W-:Y:S02]  /*14b0*/  UIMAD UR20, UR14, UR10, UR20 ;  /* 0x0000000a0e1472a4 */ /* 0x000fe4000f8e0214 */
[----:B------:R-:W-:Y:S02]  /*14c0*/  USEL UR8, UR4, UR8, !UP2 ;  /* 0x0000000804087287 */ /* 0x000fe4000d000000 */
[----:B------:R-:W-:Y:S02]  /*14d0*/  @!UP0 USHF.R.U32.HI UR7, URZ, UR9, UR7 ;  /* 0x00000009ff078299 */ /* 0x000fe40008011607 */
[----:B------:R-:W-:Y:S02]  /*14e0*/  UIADD3 UR9, UPT, UPT, -UR8, URZ, URZ ;  /* 0x000000ff08097290 */ /* 0x000fe4000fffe1ff */
[----:B------:R-:W-:Y:S02]  /*14f0*/  @!UP0 USEL UR7, UR5, UR7, !UP2 ;  /* 0x0000000705078287 */ /* 0x000fe4000d000000 */
[----:B------:R-:W-:-:S02]  /*1500*/  UIMAD UR9, UR21, UR9, UR4 ;  /* 0x00000009150972a4 */ /* 0x000fc4000f8e0204 */
[----:B------:R-:W-:Y:S02]  /*1510*/  @!UP0 UIADD3 UR8, UPT, UPT, UR8, -UR7, URZ ;  /* 0x8000000708088290 */ /* 0x000fe4000fffe0ff */
[----:B------:R-:W-:Y:S02]  /*1520*/  @!UP0 UIMAD UR6, UR9, UR6, UR7 ;  /* 0x00000006090682a4 */ /* 0x000fe4000f8e0207 */
[----:B------:R-:W-:Y:S02]  /*1530*/  @!UP0 UIMAD UR4, UR8, UR21, UR5 ;  /* 0x00000015080482a4 */ /* 0x000fe4000f8e0205 */
[----:B------:R-:W-:Y:S02]  /*1540*/  UIMAD UR16, UR27, UR11, UR16 ;  /* 0x0000000b1b1072a4 */ /* 0x000fe4000f8e0210 */
[----:B------:R-:W-:Y:S01]  /*1550*/  UIMAD UR20, UR4, UR14, UR20 ;  /* 0x0000000e041472a4 */ /* 0x000fe2000f8e0214 */
[----:B------:R-:W-:Y:S02]  /*1560*/  @!UP0 UMOV UR5, UR6 ;  /* 0x0000000600058c82 */ /* 0x000fe40008000000 */
[----:B------:R-:W-:-:S12]  /*1570*/  UIMAD UR16, UR5, UR27, UR16 ;  /* 0x0000001b051072a4 */ /* 0x000fd8000f8e0210 */
.L_x_18:
[----:B------:R-:W-:Y:S02]  /*1580*/  UISETP.NE.AND UP1, UPT, UR28, 0x1, UPT ;  /* 0x000000011c00788c */ /* 0x000fe4000bf25270 */
[----:B------:R-:W-:Y:S02]  /*1590*/  ULOP3.LUT UR31, UR31, 0xffff, URZ, 0xc0, !UPT ;  /* 0x0000ffff1f1f7892 */ /* 0x000fe4000f8ec0ff */
[----:B------:R-:W-:Y:S02]  /*15a0*/  ULOP3.LUT UR30, UR30, 0xffff, URZ, 0xc0, !UPT ;  /* 0x0000ffff1e1e7892 */ /* 0x000fe4000f8ec0ff */
[----:B------:R-:W-:Y:S02]  /*15b0*/  UISETP.NE.AND UP0, UPT, UR17, 0x2, UPT ;  /* 0x000000021100788c */ /* 0x000fe4000bf05270 */
[----:B------:R-:W-:Y:S02]  /*15c0*/  ULOP3.LUT UR38, UR38, 0x400, URZ, 0xc0, !UPT ;  /* 0x0000040026267892 */ /* 0x000fe4000f8ec0ff */
[----:B------:R-:W-:-:S02]  /*15d0*/  ULOP3.LUT UR37, UR37, 0x800, URZ, 0xc0, !UPT ;  /* 0x0000080025257892 */ /* 0x000fc4000f8ec0ff */
[----:B------:R-:W-:Y:S02]  /*15e0*/  USHF.L.U32 UR31, UR32, UR31, URZ ;  /* 0x0000001f201f7299 */ /* 0x000fe400080006ff */
[----:B------:R-:W-:Y:S01]  /*15f0*/  USHF.L.U32 UR30, UR29, UR30, URZ ;  /* 0x0000001e1d1e7299 */ /* 0x000fe200080006ff */
[----:B------:R-:W-:Y:S11]  /*1600*/  BRA.U UP1, `(.L_x_19) ;  /* 0x0000000101447547 */ /* 0x000ff6000b800000 */
[----:B------:R-:W2:Y:S01]  /*1610*/  LDCU.128 UR8, c[0x0][0xb10] ;  /* 0x00016200ff0877ac */ /* 0x000ea20008000c00 */
[----:B------:R-:W3:Y:S01]  /*1620*/  LDCU UR12, c[0x0][0xb0c] ;  /* 0x00016180ff0c77ac */ /* 0x000ee20008000800 */
[----:B------:R-:W4:Y:S01]  /*1630*/  LDCU UR13, c[0x0][0xb20] ;  /* 0x00016400ff0d77ac */ /* 0x000f220008000800 */
[----:B--2---:R-:W-:Y:S02]  /*1640*/  UIMAD.WIDE.U32 UR6, UR16, UR8, URZ ;  /* 0x00000008100672a5 */ /* 0x004fe4000f8e00ff */
[----:B------:R-:W-:Y:S02]  /*1650*/  UIMAD.WIDE.U32 UR4, UR20, UR11, URZ ;  /* 0x0000000b140472a5 */ /* 0x000fe4000f8e00ff */
[----:B---3--:R-:W-:Y:S02]  /*1660*/  UISETP.NE.AND UP2, UPT, UR12, 0x1, UPT ;  /* 0x000000010c00788c */ /* 0x008fe4000bf45270 */
[----:B------:R-:W-:Y:S01]  /*1670*/  UISETP.NE.AND UP1, UPT, UR10, 0x1, UPT ;  /* 0x000000010a00788c */ /* 0x000fe2000bf25270 */
[----:B------:R-:W-:-:S02]  /*1680*/  UMOV UR6, UR7 ;  /* 0x0000000700067c82 */ /* 0x000fc40008000000 */
[----:B------:R-:W-:Y:S01]  /*1690*/  UMOV UR4, UR5 ;  /* 0x0000000500047c82 */ /* 0x000fe20008000000 */
[----:B------:R-:W-:Y:S02]  /*16a0*/  USHF.R.U32.HI UR9, URZ, UR9, UR6 ;  /* 0x00000009ff097299 */ /* 0x000fe40008011606 */
[----:B----4-:R-:W-:Y:S02]  /*16b0*/  USHF.R.U32.HI UR4, URZ, UR13, UR4 ;  /* 0x0000000dff047299 */ /* 0x010fe40008011604 */
[----:B------:R-:W-:Y:S02]  /*16c0*/  USEL UR5, UR16, UR9, !UP2 ;  /* 0x0000000910057287 */ /* 0x000fe4000d000000 */
[----:B------:R-:W-:-:S04]  /*16d0*/  USEL UR4, UR20, UR4, !UP1 ;  /* 0x0000000414047287 */ /* 0x000fc8000c800000 */
[----:B------:R-:W-:Y:S02]  /*16e0*/  UIADD3 UR6, UPT, UPT, UR5, -UR4, URZ ;  /* 0x8000000405067290 */ /* 0x000fe4000fffe0ff */
[----:B------:R-:W-:Y:S02]  /*16f0*/  UIADD3 UR4, UPT, UPT, -UR5, UR4, URZ ;  /* 0x0000000405047290 */ /* 0x000fe4000fffe1ff */
[----:B------:R-:W-:Y:S02]  /*1700*/  UIMAD UR20, UR6, UR10, UR20 ;  /* 0x0000000a061472a4 */ /* 0x000fe4000f8e0214 */
[----:B------:R-:W-:-:S12]  /*1710*/  UIMAD UR16, UR4, UR12, UR16 ;  /* 0x0000000c041072a4 */ /* 0x000fd8000f8e0210 */
.L_x_19:
[----:B------:R-:W-:Y:S05]  /*1720*/  BRA.U !UP5, `(.L_x_20) ;  /* 0x000000010d0c7547 */ /* 0x000fea000b800000 */
[----:B------:R-:W-:Y:S01]  /*1730*/  UCGABAR_WAIT ;  /* 0x0000000000007dc7 */ /* 0x000fe20008000000 */
[----:B------:R-:W-:Y:S01]  /*1740*/  CCTL.IVALL ;  /* 0x00000000ff00798f */ /* 0x000fe20002000000 */
[----:B------:R-:W-:Y:S05]  /*1750*/  BRA `(.L_x_21) ;  /* 0x0000000000047947 */ /* 0x000fea0003800000 */
.L_x_20:
[----:B------:R-:W-:Y:S06]  /*1760*/  BAR.SYNC.DEFER_BLOCKING 0x0 ;  /* 0x0000000000007b1d */ /* 0x000fec0000010000 */
.L_x_21:
[----:B------:R-:W-:Y:S05]  /*1770*/  BRA.U UP0, `(.L_x_22) ;  /* 0x0000001500607547 */ /* 0x000fea000b800000 */
[----:B------:R-:W2:Y:S01]  /*1780*/  LDCU UR6, c[0x0][0x38c] ;  /* 0x00007180ff0677ac */ /* 0x000ea20008000800 */
[----:B------:R-:W-:Y:S01]  /*1790*/  PLOP3.LUT P2, PT, PT, PT, UP3, 0x80, 0x8 ;  /* 0x000000000008781c */ /* 0x000fe20003f4f038 */
[----:B------:R-:W-:Y:S01]  /*17a0*/  IMAD.MOV.U32 R12, RZ, RZ, 0x1 ;  /* 0x00000001ff0c7424 */ /* 0x000fe200078e00ff */
[----:B------:R-:W-:Y:S01]  /*17b0*/  ISETP.EQ.OR P3, PT, R0, RZ, P4 ;  /* 0x000000ff0000720c */ /* 0x000fe20002762670 */
[----:B------:R-:W-:Y:S01]  /*17c0*/  UISETP.NE.AND UP1, UPT, UR17, URZ, UPT ;  /* 0x000000ff1100728c */ /* 0x000fe2000bf25270 */
[----:B------:R-:W-:Y:S02]  /*17d0*/  PLOP3.LUT P2, PT, P2, PT, PT, 0x8, 0x80 ;  /* 0x000000000080781c */ /* 0x000fe4000174e170 */
[----:B------:R-:W-:Y:S01]  /*17e0*/  CS2R R10, SRZ ;  /* 0x00000000000a7805 */ /* 0x000fe2000001ff00 */
[----:B------:R-:W-:Y:S01]  /*17f0*/  IMAD.MOV.U32 R9, RZ, RZ, RZ ;  /* 0x000000ffff097224 */ /* 0x000fe200078e00ff */
[----:B------:R-:W3:Y:S01]  /*1800*/  LDCU UR49, c[0x0][0x370] ;  /* 0x00006e00ff3177ac */ /* 0x000ee20008000800 */
[----:B------:R-:W-:Y:S01]  /*1810*/  IMAD.MOV.U32 R8, RZ, RZ, 0x1 ;  /* 0x00000001ff087424 */ /* 0x000fe200078e00ff */
[----:B------:R-:W4:Y:S01]  /*1820*/  LDCU.64 UR46, c[0x0][0x348] ;  /* 0x00006900ff2e77ac */ /* 0x000f220008000a00 */
[----:B------:R-:W1:Y:S01]  /*1830*/  LDCU UR48, c[0x0][0x374] ;  /* 0x00006e80ff3077ac */ /* 0x000e620008000800 */
[----:B--2---:R-:W-:-:S02]  /*1840*/  UIADD3 UR5, UPT, UPT, UR6, 0x3f, URZ ;  /* 0x0000003f06057890 */ /* 0x004fc4000fffe0ff */
[----:B------:R-:W-:Y:S02]  /*1850*/  UIADD3 UR56, UPT, UPT, UR6, 0x7e, URZ ;  /* 0x0000007e06387890 */ /* 0x000fe4000fffe0ff */
[----:B------:R-:W-:Y:S02]  /*1860*/  USHF.R.S32.HI UR4, URZ, 0x1f, UR5 ;  /* 0x0000001fff047899 */ /* 0x000fe40008011405 */
[----:B------:R-:W-:Y:S02]  /*1870*/  USEL UR40, UR40, 0x2, UP1 ;  /* 0x0000000228287887 */ /* 0x000fe40008800000 */
[----:B------:R-:W-:Y:S02]  /*1880*/  ULEA.HI UR4, UR4, UR5, URZ, 0x6 ;  /* 0x0000000504047291 */ /* 0x000fe4000f8f30ff */
[----:B------:R-:W-:Y:S02]  /*1890*/  USHF.L.U32 UR5, UR26, 0x5, URZ ;  /* 0x000000051a057899 */ /* 0x000fe400080006ff */
[----:B------:R-:W-:-:S02]  /*18a0*/  USHF.R.S32.HI UR51, URZ, 0x6, UR4 ;  /* 0x00000006ff337899 */ /* 0x000fc40008011404 */
[----:B------:R-:W-:Y:S02]  /*18b0*/  UIADD3 UR4, UPT, UPT, UR6, -0x1, URZ ;  /* 0xffffffff06047890 */ /* 0x000fe4000fffe0ff */
[----:B------:R-:W-:Y:S02]  /*18c0*/  UISETP.LT.U32.AND UP0, UPT, UR51, 0x4, UPT ;  /* 0x000000043300788c */ /* 0x000fe4000bf01070 */
[----:B------:R-:W-:Y:S02]  /*18d0*/  UISETP.GE.U32.AND UP2, UPT, UR4, -0x7f, UPT ;  /* 0xffffff810400788c */ /* 0x000fe4000bf46070 */
[----:B------:R-:W-:Y:S02]  /*18e0*/  USEL UR50, UR51, 0x4, UP0 ;  /* 0x0000000433327887 */ /* 0x000fe40008000000 */
[----:B------:R-:W-:Y:S02]  /*18f0*/  ULOP3.LUT UR53, UR5, 0x20, URZ, 0xe2, !UPT ;  /* 0x0000002005357892 */ /* 0x000fe4000f8ee2ff */
[----:B------:R-:W-:-:S02]  /*1900*/  UIADD3 UR39, UPT, UPT, UR50, -0x1, URZ ;  /* 0xffffffff32277890 */ /* 0x000fc4000fffe0ff */
[----:B------:R-:W-:Y:S01]  /*1910*/  UIADD3 UR54, UPT, UPT, UR51, -UR50, URZ ;  /* 0x8000003233367290 */ /* 0x000fe2000fffe0ff */
[----:B------:R-:W-:Y:S02]  /*1920*/  UMOV UR29, URZ ;  /* 0x000000ff001d7c82 */ /* 0x000fe40008000000 */
[----:B------:R-:W-:-:S04]  /*1930*/  @UP2 UIADD3 UR39, UPT, UPT, UR50, URZ, URZ ;  /* 0x000000ff32272290 */ /* 0x000fc8000fffe0ff */
[----:B-1-34-:R-:W-:-:S12]  /*1940*/  UIADD3 UR39, UPT, UPT, UR39, 0x1, URZ ;  /* 0x0000000127277890 */ /* 0x01afd8000fffe0ff */
.L_x_46:
[----:B------:R-:W-:Y:S01]  /*1950*/  UISETP.NE.AND UP0, UPT, UR52, URZ, UPT ;  /* 0x000000ff3400728c */ /* 0x000fe2000bf05270 */
[----:B------:R-:W1:Y:S08]  /*1960*/  S2UR UR52, SR_CgaCtaId ;  /* 0x00000000003479c3 */ /* 0x000e700000008800 */
[----:B---3--:R-:W-:Y:S05]  /*1970*/  BRA.U UP0, `(.L_x_23) ;  /* 0x0000000100347547 */ /* 0x008fea000b800000 */
[----:B------:R-:W2:Y:S01]  /*1980*/  S2R R0, SR_CgaCtaId ;  /* 0x0000000000007919 */ /* 0x000ea20000008800 */
[----:B------:R-:W-:-:S04]  /*1990*/  MOV R2, 0x400 ;  /* 0x0000040000027802 */ /* 0x000fc80000000f00 */
[----:B--2---:R-:W-:Y:S02]  /*19a0*/  LEA R0, R0, R2, 0x18 ;  /* 0x0000000200007211 */ /* 0x004fe400078ec0ff */
[----:B------:R-:W-:-:S03]  /*19b0*/  SHF.L.U32 R2, R8, 0x1f, RZ ;  /* 0x0000001f08027819 */ /* 0x000fc600000006ff */
[----:B------:R-:W-:-:S04]  /*19c0*/  IMAD R0, R9, 0x8, R0 ;  /* 0x0000000809007824 */ /* 0x000fc800078e0200 */
[----:B------:R-:W2:Y:S02]  /*19d0*/  SYNCS.PHASECHK.TRANS64.TRYWAIT P0, [R0+URZ+0x100], R2 ;  /* 0x00010002000075a7 */ /* 0x000ea400080011ff */
[----:B--2---:R-:W-:Y:S05]  /*19e0*/  @!P0 BRA `(.L_x_24) ;  /* 0x0000006c00588947 */ /* 0x004fea0003800000 */
.L_x_142:
[----:B------:R-:W-:Y:S01]  /*19f0*/  VIADD R9, R9, 0x1 ;  /* 0x0000000109097836 */ /* 0x000fe20000000000 */
[----:B------:R2:W-:Y:S04]  /*1a00*/  SYNCS.ARRIVE.TRANS64.A1T0 RZ, [R0+URZ+0xf0], RZ ;  /* 0x0000f0ff00ff79a7 */ /* 0x0005e800081000ff */
[----:B------:R-:W-:-:S04]  /*1a10*/  ISETP.NE.AND P0, PT, R9, 0x2, PT ;  /* 0x000000020900780c */ /* 0x000fc80003f05270 */
[----:B------:R-:W-:Y:S02]  /*1a20*/  SEL R9, R9, RZ, P0 ;  /* 0x000000ff09097207 */ /* 0x000fe40000000000 */
[----:B--2---:R-:W-:-:S04]  /*1a30*/  SEL R0, RZ, 0x1, P0 ;  /* 0x00000001ff007807 */ /* 0x004fc80000000000 */
[----:B------:R-:W-:-:S07]  /*1a40*/  LOP3.LUT R8, R8, R0, RZ, 0x3c, !PT ;  /* 0x0000000008087212 */ /* 0x000fce00078e3cff */
.L_x_23:
[----:B------:R-:W-:Y:S01]  /*1a50*/  UMOV UR21, 0x400 ;  /* 0x0000040000157882 */ /* 0x000fe20000000000 */
[----:B------:R-:W-:Y:S01]  /*1a60*/  SHF.L.U32 R0, R12, 0x1f, RZ ;  /* 0x0000001f0c007819 */ /* 0x000fe200000006ff */
[----:B-1----:R-:W-:Y:S02]  /*1a70*/  ULEA UR21, UR52, UR21, 0x18 ;  /* 0x0000001534157291 */ /* 0x002fe4000f8ec0ff */
[----:B------:R-:W-:Y:S02]  /*1a80*/  UISETP.GE.U32.AND UP0, UPT, UR56, 0x7f, UPT ;  /* 0x0000007f3800788c */ /* 0x000fe4000bf06070 */
[----:B------:R-:W-:Y:S02]  /*1a90*/  ULEA UR4, UR29, UR21, 0x3 ;  /* 0x000000151d047291 */ /* 0x000fe4000f8e18ff */
[----:B------:R-:W-:Y:S02]  /*1aa0*/  ULEA UR19, UR20, UR55, 0x1 ;  /* 0x0000003714137291 */ /* 0x000fe4000f8e08ff */
[----:B------:R-:W-:-:S02]  /*1ab0*/  ULEA UR35, UR16, UR53, 0x6 ;  /* 0x0000003510237291 */ /* 0x000fc4000f8e30ff */
[----:B------:R-:W-:Y:S01]  /*1ac0*/  USHF.L.U32 UR19, UR19, 0x6, URZ ;  /* 0x0000000613137899 */ /* 0x000fe200080006ff */
[----:B------:R-:W-:Y:S02]  /*1ad0*/  UMOV UR7, URZ ;  /* 0x000000ff00077c82 */ /* 0x000fe40008000000 */
[----:B------:R1:W2:Y:S01]  /*1ae0*/  SYNCS.PHASECHK.TRANS64.TRYWAIT P1, [UR4+0x20], R0 ;  /* 0x00002000ff0075a7 */ /* 0x0002a20008021104 */
[----:B------:R-:W-:Y:S08]  /*1af0*/  BRA.U !UP0, `(.L_x_25) ;  /* 0x00000005080c7547 */ /* 0x000ff0000b800000 */
[----:B------:R-:W-:Y:S01]  /*1b00*/  UMOV UR13, URZ ;  /* 0x000000ff000d7c82 */ /* 0x000fe20008000000 */
[----:B------:R-:W-:-:S05]  /*1b10*/  UMOV UR5, UR29 ;  /* 0x0000001d00057c82 */ /* 0x000fca0008000000 */
.L_x_33:
[----:B------:R-:W-:Y:S01]  /*1b20*/  ULEA UR33, UR5, UR21, 0x3 ;  /* 0x0000001505217291 */ /* 0x000fe2000f8e18ff */
[----:B--2---:R-:W-:Y:S01]  /*1b30*/  @!P4 MOV R2, 0xc000 ;  /* 0x0000c0000002c802 */ /* 0x004fe20000000f00 */
[----:B--23--:R-:W-:Y:S10]  /*1b40*/  @P1 BRA `(.L_x_26) ;  /* 0x00000000000c1947 */ /* 0x00cff40003800000 */
[----:B------:R-:W-:-:S04]  /*1b50*/  SHF.L.U32 R3, R12, 0x1f, RZ ;  /* 0x0000001f0c037819 */ /* 0x000fc800000006ff */
[----:B------:R-:W2:Y:S02]  /*1b60*/  SYNCS.PHASECHK.TRANS64.TRYWAIT P0, [UR33+0x20], R3 ;  /* 0x00002003ff0075a7 */ /* 0x000ea40008001121 */
[----:B--2---:R-:W-:Y:S05]  /*1b70*/  @!P0 BRA `(.L_x_27) ;  /* 0x0000006c00088947 */ /* 0x004fea0003800000 */
.L_x_26:
[----:B------:R2:W-:Y:S01]  /*1b80*/  @!P4 SYNCS.ARRIVE.TRANS64 RZ, [UR33], R2 ;  /* 0x00000002ffffc9a7 */ /* 0x0005e20008000021 */
[----:B------:R-:W-:-:S04]  /*1b90*/  ULOP3.LUT UR4, UR40, 0x2, URZ, 0xfc, !UPT ;  /* 0x0000000228047892 */ /* 0x000fc8000f8efcff */
[----:B------:R-:W-:-:S09]  /*1ba0*/  UISETP.NE.AND UP0, UPT, UR4, 0x2, UPT ;  /* 0x000000020400788c */ /* 0x000fd2000bf05270 */
[----:B------:R-:W-:Y:S05]  /*1bb0*/  BRA.U UP0, `(.L_x_28) ;  /* 0x0000000100047547 */ /* 0x000fea000b800000 */
[----:B------:R-:W-:Y:S05]  /*1bc0*/  BPT.TRAP 0x1 ;  /* 0x000000040000795c */ /* 0x000fea0000300000 */
.L_x_28:
[----:B------:R-:W-:Y:S04]  /*1bd0*/  BSSY.RECONVERGENT B0, `(.L_x_29) ;  /* 0x0000003000007945 */ /* 0x000fe80003800200 */
[----:B------:R-:W-:Y:S05]  /*1be0*/  @P3 BRA `(.L_x_30) ;  /* 0x0000000000043947 */ /* 0x000fea0003800000 */
[----:B------:R-:W-:Y:S05]  /*1bf0*/  BPT.TRAP 0x1 ;  /* 0x000000040000795c */ /* 0x000fea0000300000 */
.L_x_30:
[----:B------:R-:W-:Y:S05]  /*1c00*/  BSYNC.RECONVERGENT B0 ;  /* 0x0000000000007941 */ /* 0x000fea0003800200 */
.L_x_29:
[----:B------:R-:W-:Y:S01]  /*1c10*/  UIADD3 UR4, UPT, UPT, UR5, 0x1, URZ ;  /* 0x0000000105047890 */ /* 0x000fe2000fffe0ff */
[----:B------:R-:W-:Y:S01]  /*1c20*/  BSSY.RECONVERGENT B0, `(.L_x_31) ;  /* 0x000002b000007945 */ /* 0x000fe20003800200 */
[----:B------:R-:W-:Y:S02]  /*1c30*/  ELECT P0, URZ, PT ;  /* 0x0000000000ff782f */ /* 0x000fe40003800000 */
[----:B------:R-:W-:-:S04]  /*1c40*/  UISETP.NE.AND UP0, UPT, UR4, 0x4, UPT ;  /* 0x000000040400788c */ /* 0x000fc8000bf05270 */
[----:B------:R-:W-:Y:S02]  /*1c50*/  USEL UR6, URZ, 0x1, UP0 ;  /* 0x00000001ff067887 */ /* 0x000fe40008000000 */
[----:B------:R-:W-:-:S04]  /*1c60*/  USEL UR29, UR4, URZ, UP0 ;  /* 0x000000ff041d7287 */ /* 0x000fc80008000000 */
[----:B------:R-:W-:Y:S01]  /*1c70*/  ULEA UR4, UR29, UR21, 0x3 ;  /* 0x000000151d047291 */ /* 0x000fe2000f8e18ff */
[----:B------:R-:W-:-:S04]  /*1c80*/  LOP3.LUT R12, R12, UR6, RZ, 0x3c, !PT ;  /* 0x000000060c0c7c12 */ /* 0x000fc8000f8e3cff */
[----:B-1----:R-:W-:-:S04]  /*1c90*/  SHF.L.U32 R0, R12, 0x1f, RZ ;  /* 0x0000001f0c007819 */ /* 0x002fc800000006ff */
[----:B------:R1:W3:Y:S01]  /*1ca0*/  SYNCS.PHASECHK.TRANS64.TRYWAIT P1, [UR4+0x20], R0 ;  /* 0x00002000ff0075a7 */ /* 0x0002e20008021104 */
[----:B------:R-:W-:Y:S05]  /*1cb0*/  @!P0 BRA `(.L_x_32) ;  /* 0x0000000000848947 */ /* 0x000fea0003800000 */
[----:B------:R-:W-:Y:S02]  /*1cc0*/  ULEA UR24, UR5, UR38, 0xc ;  /* 0x0000002605187291 */ /* 0x000fe4000f8e60ff */
[----:B------:R-:W-:Y:S02]  /*1cd0*/  ULEA UR8, UR5, UR37, 0xd ;  /* 0x0000002505087291 */ /* 0x000fe4000f8e68ff */
[----:B------:R-:W-:Y:S02]  /*1ce0*/  UIADD3 UR6, UP1, UPT, UR46, 0x80, URZ ;  /* 0x000000802e067890 */ /* 0x000fe4000ff3e0ff */
[----:B------:R-:W-:Y:S02]  /*1cf0*/  ULEA UR24, UR24, UR21, 0x2 ;  /* 0x0000001518187291 */ /* 0x000fe4000f8e10ff */
[----:B------:R-:W-:Y:S02]  /*1d00*/  USHF.L.U32 UR34, UR13, 0x6, URZ ;  /* 0x000000060d227899 */ /* 0x000fe400080006ff */
[----:B------:R-:W-:-:S02]  /*1d10*/  UIADD3 UR14, UP0, UPT, UR46, 0x180, URZ ;  /* 0x000001802e0e7890 */ /* 0x000fc4000ff1e0ff */
[----:B------:R-:W-:Y:S02]  /*1d20*/  ULEA UR8, UR8, UR21, 0x2 ;  /* 0x0000001508087291 */ /* 0x000fe4000f8e10ff */
[----:B------:R-:W-:Y:S02]  /*1d30*/  UIADD3.X UR7, UPT, UPT, URZ, UR47, URZ, UP1, !UPT ;  /* 0x0000002fff077290 */ /* 0x000fe40008ffe4ff */
[----:B------:R-:W-:Y:S02]  /*1d40*/  UIADD3 UR32, UPT, UPT, UR24, 0x8800, URZ ;  /* 0x0000880018207890 */ /* 0x000fe4000fffe0ff */
[----:B------:R-:W-:Y:S02]  /*1d50*/  UPRMT UR4, URZ, 0x5410, UR31 ;  /* 0x00005410ff047896 */ /* 0x000fe4000800001f */
[----:B------:R-:W-:Y:S02]  /*1d60*/  UIADD3 UR26, UPT, UPT, UR34, 0x20, URZ ;  /* 0x00000020221a7890 */ /* 0x000fe4000fffe0ff */
[----:B------:R-:W-:-:S02]  /*1d70*/  UIADD3 UR24, UPT, UPT, UR24, 0xa800, URZ ;  /* 0x0000a80018187890 */ /* 0x000fc4000fffe0ff */
[----:B------:R-:W-:Y:S02]  /*1d80*/  UIADD3.X UR15, UPT, UPT, URZ, UR47, URZ, UP0, !UPT ;  /* 0x0000002fff0f7290 */ /* 0x000fe400087fe4ff */
[----:B------:R-:W-:Y:S02]  /*1d90*/  UIADD3 UR16, UPT, UPT, UR8, 0x18800, URZ ;  /* 0x0001880008107890 */ /* 0x000fe4000fffe0ff */
[----:B------:R-:W-:Y:S02]  /*1da0*/  UPRMT UR22, URZ, 0x5410, UR30 ;  /* 0x00005410ff167896 */ /* 0x000fe4000800001e */
[----:B------:R-:W-:Y:S01]  /*1db0*/  UIADD3 UR8, UPT, UPT, UR8, 0x1c800, URZ ;  /* 0x0001c80008087890 */ /* 0x000fe2000fffe0ff */
[----:B------:R-:W-:Y:S01]  /*1dc0*/  UMOV UR44, 0x0 ;  /* 0x00000000002c7882 */ /* 0x000fe20000000000 */
[----:B------:R-:W-:Y:S01]  /*1dd0*/  UMOV UR45, 0x10000000 ;  /* 0x10000000002d7882 */ /* 0x000fe20000000000 */
[----:B------:R-:W-:Y:S01]  /*1de0*/  UMOV UR25, UR33 ;  /* 0x0000002100197c82 */ /* 0x000fe20008000000 */
[----:B------:R-:W-:Y:S01]  /*1df0*/  UMOV UR27, UR35 ;  /* 0x00000023001b7c82 */ /* 0x000fe20008000000 */
[----:B------:R-:W-:Y:S01]  /*1e00*/  UMOV UR28, UR36 ;  /* 0x00000024001c7c82 */ /* 0x000fe20008000000 */
[----:B------:R-:W-:Y:S01]  /*1e10*/  UMOV UR17, UR33 ;  /* 0x0000002100117c82 */ /* 0x000fe20008000000 */
[----:B------:R-:W-:Y:S01]  /*1e20*/  UMOV UR20, UR36 ;  /* 0x0000002400147c82 */ /* 0x000fe20008000000 */
[----:B------:R-:W-:Y:S01]  /*1e30*/  UMOV UR18, UR34 ;  /* 0x0000002200127c82 */ /* 0x000fe20008000000 */
[----:B------:R4:W-:Y:S01]  /*1e40*/  UTMALDG.3D.MULTICAST [UR32], [UR6], UR4, desc[UR44] ;  /* 0x00002c20060073b4 */ /* 0x0009e20008011804 */
[----:B------:R-:W-:Y:S01]  /*1e50*/  UMOV UR9, UR33 ;  /* 0x0000002100097c82 */ /* 0x000fe20008000000 */
[----:B------:R-:W-:Y:S01]  /*1e60*/  UMOV UR11, UR19 ;  /* 0x00000013000b7c82 */ /* 0x000fe20008000000 */
[----:B------:R-:W-:Y:S01]  /*1e70*/  UMOV UR12, UR36 ;  /* 0x00000024000c7c82 */ /* 0x000fe20008000000 */
[----:B------:R-:W-:Y:S01]  /*1e80*/  UMOV UR10, UR26 ;  /* 0x0000001a000a7c82 */ /* 0x000fe20008000000 */
[----:B------:R4:W-:Y:S01]  /*1e90*/  UTMALDG.3D.MULTICAST [UR24], [UR6], UR4, desc[UR44] ;  /* 0x00002c18060073b4 */ /* 0x0009e20008011804 */
[----:B------:R4:W-:Y:S01]  /*1ea0*/  UTMALDG.3D.MULTICAST [UR16], [UR14], UR22, desc[UR44] ;  /* 0x00002c100e0073b4 */ /* 0x0009e20008011816 */
[----:B------:R4:W-:Y:S02]  /*1eb0*/  UTMALDG.3D.MULTICAST [UR8], [UR14], UR22, desc[UR44] ;  /* 0x00002c080e0073b4 */ /* 0x0009e40008011816 */
[----:B----4-:R-:W-:Y:S01]  /*1ec0*/  NOP ;  /* 0x0000000000007918 */ /* 0x010fe20000000000 */
.L_x_32:
[----:B------:R-:W-:Y:S05]  /*1ed0*/  BSYNC.RECONVERGENT B0 ;  /* 0x0000000000007941 */ /* 0x000fea0003800200 */
.L_x_31:
[----:B------:R-:W-:Y:S01]  /*1ee0*/  UIADD3 UR13, UPT, UPT, UR13, 0x1, URZ ;  /* 0x000000010d0d7890 */ /* 0x000fe2000fffe0ff */
[----:B------:R-:W-:Y:S01]  /*1ef0*/  UMOV UR5, UR29 ;  /* 0x0000001d00057c82 */ /* 0x000fe20008000000 */
[----:B------:R-:W-:Y:S02]  /*1f00*/  UMOV UR7, UR39 ;  /* 0x0000002700077c82 */ /* 0x000fe40008000000 */
[----:B------:R-:W-:-:S09]  /*1f10*/  UISETP.NE.AND UP0, UPT, UR13, UR39, UPT ;  /* 0x000000270d00728c */ /* 0x000fd2000bf05270 */
[----:B------:R-:W-:Y:S05]  /*1f20*/  BRA.U UP0, `(.L_x_33) ;  /* 0xfffffff900fc7547 */ /* 0x000fea000b83ffff */
.L_x_25:
[----:B------:R-:W-:Y:S01]  /*1f30*/  ULEA UR4, UR29, UR21, 0x3 ;  /* 0x000000151d047291 */ /* 0x000fe2000f8e18ff */
[----:B-1----:R-:W-:Y:S01]  /*1f40*/  SHF.L.U32 R0, R12, 0x1f, RZ ;  /* 0x0000001f0c007819 */ /* 0x002fe200000006ff */
[----:B------:R-:W-:Y:S01]  /*1f50*/  @!P2 SYNCS.ARRIVE.TRANS64.A1T0 RZ, [UR21+0x88], RZ ;  /* 0x000088ffffffa9a7 */ /* 0x000fe20008100015 */
[----:B------:R-:W-:-:S06]  /*1f60*/  UISETP.GT.AND UP0, UPT, UR51, UR50, UPT ;  /* 0x000000323300728c */ /* 0x000fcc000bf04270 */
[----:B--23--:R1:W2:Y:S03]  /*1f70*/  SYNCS.PHASECHK.TRANS64.TRYWAIT P1, [UR4+0x20], R0 ;  /* 0x00002000ff0075a7 */ /* 0x00c2a60008021104 */
[----:B------:R-:W-:Y:S05]  /*1f80*/  BRA.U !UP0, `(.L_x_34) ;  /* 0x0000000508087547 */ /* 0x000fea000b800000 */
[----:B------:R-:W-:Y:S01]  /*1f90*/  UIADD3 UR13, UPT, UPT, UR54, UR7, URZ ;  /* 0x00000007360d7290 */ /* 0x000fe2000fffe0ff */
[----:B------:R-:W-:-:S11]  /*1fa0*/  UMOV UR5, UR29 ;  /* 0x0000001d00057c82 */ /* 0x000fd60008000000 */
.L_x_42:
[----:B------:R-:W-:Y:S01]  /*1fb0*/  ULEA UR33, UR5, UR21, 0x3 ;  /* 0x0000001505217291 */ /* 0x000fe2000f8e18ff */
[----:B--2---:R-:W-:Y:S01]  /*1fc0*/  @!P4 MOV R2, 0xc000 ;  /* 0x0000c0000002c802 */ /* 0x004fe20000000f00 */
[----:B--23--:R-:W-:Y:S10]  /*1fd0*/  @P1 BRA `(.L_x_35) ;  /* 0x00000000000c1947 */ /* 0x00cff40003800000 */
[----:B------:R-:W-:-:S04]  /*1fe0*/  SHF.L.U32 R3, R12, 0x1f, RZ ;  /* 0x0000001f0c037819 */ /* 0x000fc800000006ff */
[----:B------:R-:W2:Y:S02]  /*1ff0*/  SYNCS.PHASECHK.TRANS64.TRYWAIT P0, [UR33+0x20], R3 ;  /* 0x00002003ff0075a7 */ /* 0x000ea40008001121 */
[----:B--2---:R-:W-:Y:S05]  /*2000*/  @!P0 BRA `(.L_x_36) ;  /* 0x0000006400fc8947 */ /* 0x004fea0003800000 */
.L_x_35:
[----:B------:R2:W-:Y:S01]  /*2010*/  @!P4 SYNCS.ARRIVE.TRANS64 RZ, [UR33], R2 ;  /* 0x00000002ffffc9a7 */ /* 0x0005e20008000021 */
[----:B------:R-:W-:-:S04]  /*2020*/  ULOP3.LUT UR4, UR40, 0x2, URZ, 0xfc, !UPT ;  /* 0x0000000228047892 */ /* 0x000fc8000f8efcff */
[----:B------:R-:W-:-:S09]  /*2030*/  UISETP.NE.AND UP0, UPT, UR4, 0x2, UPT ;  /* 0x000000020400788c */ /* 0x000fd2000bf05270 */
[----:B------:R-:W-:Y:S05]  /*2040*/  BRA.U UP0, `(.L_x_37) ;  /* 0x0000000100047547 */ /* 0x000fea000b800000 */
[----:B------:R-:W-:Y:S05]  /*2050*/  BPT.TRAP 0x1 ;  /* 0x000000040000795c */ /* 0x000fea0000300000 */
.L_x_37:
[----:B------:R-:W-:Y:S04]  /*2060*/  BSSY.RECONVERGENT B0, `(.L_x_38) ;  /* 0x0000003000007945 */ /* 0x000fe80003800200 */
[----:B------:R-:W-:Y:S05]  /*2070*/  @P3 BRA `(.L_x_39) ;  /* 0x0000000000043947 */ /* 0x000fea0003800000 */
[----:B------:R-:W-:Y:S05]  /*2080*/  BPT.TRAP 0x1 ;  /* 0x000000040000795c */ /* 0x000fea0000300000 */
.L_x_39:
[----:B------:R-:W-:Y:S05]  /*2090*/  BSYNC.RECONVERGENT B0 ;  /* 0x0000000000007941 */ /* 0x000fea0003800200 */
.L_x_38:
        /* <DEDUP_REMOVED lines=44> */
.L_x_41:
[----:B------:R-:W-:Y:S05]  /*2360*/  BSYNC.RECONVERGENT B0 ;  /* 0x0000000000007941 */ /* 0x000fea0003800200 */
.L_x_40:
[----:B------:R-:W-:Y:S01]  /*2370*/  UIADD3 UR7, UPT, UPT, UR7, 0x1, URZ ;  /* 0x0000000107077890 */ /* 0x000fe2000fffe0ff */
[----:B------:R-:W-:-:S03]  /*2380*/  UMOV UR5, UR29 ;  /* 0x0000001d00057c82 */ /* 0x000fc60008000000 */
[----:B------:R-:W-:-:S09]  /*2390*/  UISETP.NE.AND UP0, UPT, UR7, UR13, UPT ;  /* 0x0000000d0700728c */ /* 0x000fd2000bf05270 */
[----:B------:R-:W-:Y:S05]  /*23a0*/  BRA.U UP0, `(.L_x_42) ;  /* 0xfffffffd00007547 */ /* 0x000fea000b83ffff */
.L_x_34:
[C---:B------:R-:W-:Y:S01]  /*23b0*/  LEA R3, R11.reuse, UR21, 0x3 ;  /* 0x000000150b037c11 */ /* 0x040fe2000f8e18ff */
[----:B------:R-:W-:Y:S01]  /*23c0*/  NOP ;  /* 0x0000000000007918 */ /* 0x000fe20000000000 */
[----:B-1----:R-:W-:Y:S02]  /*23d0*/  SHF.L.U32 R0, R10, 0x1f, RZ ;  /* 0x0000001f0a007819 */ /* 0x002fe400000006ff */
[----:B------:R-:W-:Y:S02]  /*23e0*/  LEA R4, R11, UR21, 0x4 ;  /* 0x000000150b047c11 */ /* 0x000fe4000f8e20ff */
[----:B------:R-:W1:Y:S02]  /*23f0*/  SYNCS.PHASECHK.TRANS64.TRYWAIT P0, [R3+URZ+0x90], R0 ;  /* 0x00009000030075a7 */ /* 0x000e6400080011ff */
[----:B-1----:R-:W-:Y:S05]  /*2400*/  @!P0 BRA `(.L_x_43) ;  /* 0x0000006400148947 */ /* 0x002fea0003800000 */
.L_x_145:
[----:B------:R-:W4:Y:S01]  /*2410*/  LDS.128 R4, [R4+0x120] ;  /* 0x0001200004047984 */ /* 0x000f220000000c00 */
[----:B------:R-:W-:Y:S01]  /*2420*/  UISETP.GE.AND UP0, UPT, UR42, 0x1, UPT ;  /* 0x000000012a00788c */ /* 0x000fe2000bf06270 */
[----:B------:R-:W-:Y:S01]  /*2430*/  @!PT LDS RZ, [RZ] ;  /* 0x00000000fffff984 */ /* 0x000fe20000000800 */
[----:B------:R-:W-:Y:S01]  /*2440*/  @!PT LDS RZ, [RZ] ;  /* 0x00000000fffff984 */ /* 0x000fe20000000800 */
[----:B------:R-:W-:Y:S01]  /*2450*/  @!PT LDS RZ, [RZ] ;  /* 0x00000000fffff984 */ /* 0x000fe20000000800 */
[----:B------:R-:W-:Y:S01]  /*2460*/  @!PT LDS RZ, [RZ] ;  /* 0x00000000fffff984 */ /* 0x000fe20000000800 */
[----:B------:R1:W-:Y:S06]  /*2470*/  MEMBAR.ALL.CTA ;  /* 0x0000000000007992 */ /* 0x0003ec0000008000 */
[----:B-1----:R-:W1:Y:S01]  /*2480*/  FENCE.VIEW.ASYNC.S ;  /* 0x00000000000073c6 */ /* 0x002e620000000000 */
[----:B----4-:R-:W-:-:S13]  /*2490*/  LOP3.LUT P0, RZ, R6, 0x1, RZ, 0xc0, !PT ;  /* 0x0000000106ff7812 */ /* 0x010fda000780c0ff */
[----:B-1----:R-:W-:Y:S01]  /*24a0*/  VOTEU.ANY UP1, P0 ;  /* 0x0000000000ff7886 */ /* 0x002fe20000020100 */
[----:B------:R-:W-:-:S13]  /*24b0*/  PLOP3.LUT P0, PT, PT, PT, UP1, 0x80, 0x8 ;  /* 0x000000000008781c */ /* 0x000fda0003f0f018 */
[----:B------:R-:W-:Y:S02]  /*24c0*/  @P0 LOP3.LUT R0, R5, 0xffff, RZ, 0xc0, !PT ;  /* 0x0000ffff05000812 */ /* 0x000fe400078ec0ff */
[----:B--2---:R-:W-:Y:S02]  /*24d0*/  @P0 MOV R2, R4 ;  /* 0x0000000400020202 */ /* 0x004fe40000000f00 */
[----:B------:R-:W-:Y:S01]  /*24e0*/  @P0 R2UR UR5, R0 ;  /* 0x00000000000502ca */ /* 0x000fe200000e0000 */
[----:B------:R-:W-:Y:S01]  /*24f0*/  VIADD R0, R3, 0xa0 ;  /* 0x000000a003007836 */ /* 0x000fe20000000000 */
[----:B------:R-:W-:Y:S02]  /*2500*/  @P0 SHF.R.U32.HI R4, RZ, 0x10, R5 ;  /* 0x00000010ff040819 */ /* 0x000fe40000011605 */
[----:B------:R-:W-:Y:S02]  /*2510*/  @P0 R2UR UR6, R2 ;  /* 0x00000000020602ca */ /* 0x000fe400000e0000 */
[----:B------:R-:W-:-:S02]  /*2520*/  PRMT R0, RZ, 0x654, R0 ;  /* 0x00000654ff007816 */ /* 0x000fc40000000000 */
[----:B------:R-:W-:Y:S02]  /*2530*/  @P0 R2UR UR4, R4 ;  /* 0x00000000040402ca */ /* 0x000fe400000e0000 */
[----:B------:R1:W-:Y:S03]  /*2540*/  SYNCS.ARRIVE.TRANS64.RED.A1T0 RZ, [R0+URZ], RZ ;  /* 0x000000ff00ff79a7 */ /* 0x0003e600081004ff */
[----:B------:R-:W-:-:S04]  /*2550*/  @UP1 UMOV UR41, UR5 ;  /* 0x0000000500291c82 */ /* 0x000fc80008000000 */
[----:B------:R-:W-:-:S04]  /*2560*/  @UP1 UMOV UR43, UR6 ;  /* 0x00000006002b1c82 */ /* 0x000fc80008000000 */
[----:B------:R-:W-:Y:S01]  /*2570*/  @UP1 UMOV UR36, UR4 ;  /* 0x0000000400241c82 */ /* 0x000fe20008000000 */
[----:B------:R-:W-:Y:S05]  /*2580*/  BRA.U !UP0, `(.L_x_44) ;  /* 0x0000000108d47547 */ /* 0x000fea000b800000 */
[----:B------:R-:W2:Y:S01]  /*2590*/  LDCU.128 UR12, c[0x0][0xb10] ;  /* 0x00016200ff0c77ac */ /* 0x000ea20008000c00 */
[----:B------:R-:W4:Y:S01]  /*25a0*/  LDCU UR22, c[0x0][0xb20] ;  /* 0x00016400ff1677ac */ /* 0x000f220008000800 */
[----:B------:R-:W3:Y:S01]  /*25b0*/  LDCU UR20, c[0x0][0xb0c] ;  /* 0x00016180ff1477ac */ /* 0x000ee20008000800 */
[----:B------:R-:W1:Y:S01]  /*25c0*/  LDCU.64 UR8, c[0x0][0xb28] ;  /* 0x00016500ff0877ac */ /* 0x000e620008000a00 */
[----:B------:R-:W-:Y:S02]  /*25d0*/  UISETP.NE.AND UP3, UPT, UR42, 0x1, UPT ;  /* 0x000000012a00788c */ /* 0x000fe4000bf65270 */
[----:B--2---:R-:W-:Y:S02]  /*25e0*/  UIMAD.WIDE.U32 UR6, UR48, UR15, URZ ;  /* 0x0000000f300672a5 */ /* 0x004fe4000f8e00ff */
[----:B------:R-:W-:Y:S02]  /*25f0*/  UIMAD.WIDE.U32 UR4, UR49, UR12, URZ ;  /* 0x0000000c310472a5 */ /* 0x000fe4000f8e00ff */
[----:B------:R-:W-:-:S02]  /*2600*/  UISETP.NE.AND UP0, UPT, UR14, 0x1, UPT ;  /* 0x000000010e00788c */ /* 0x000fc4000bf05270 */
[----:B------:R-:W-:Y:S01]  /*2610*/  UIMAD.WIDE.U32 UR18, UR41, UR15, URZ ;  /* 0x0000000f291272a5 */ /* 0x000fe2000f8e00ff */
[----:B------:R-:W-:Y:S02]  /*2620*/  UMOV UR6, UR7 ;  /* 0x0000000700067c82 */ /* 0x000fe40008000000 */
[----:B------:R-:W-:Y:S01]  /*2630*/  UMOV UR4, UR5 ;  /* 0x0000000500047c82 */ /* 0x000fe20008000000 */
[----:B----4-:R-:W-:Y:S02]  /*2640*/  USHF.R.U32.HI UR6, URZ, UR22, UR6 ;  /* 0x00000016ff067299 */ /* 0x010fe40008011606 */
[----:B---3--:R-:W-:Y:S02]  /*2650*/  UISETP.NE.AND UP2, UPT, UR20, 0x1, UPT ;  /* 0x000000011400788c */ /* 0x008fe4000bf45270 */
[----:B------:R-:W-:Y:S02]  /*2660*/  USHF.R.U32.HI UR4, URZ, UR13, UR4 ;  /* 0x0000000dff047299 */ /* 0x000fe40008011604 */
[----:B------:R-:W-:-:S02]  /*2670*/  USEL UR5, UR48, UR6, !UP0 ;  /* 0x0000000630057287 */ /* 0x000fc4000c000000 */
[----:B------:R-:W-:Y:S02]  /*2680*/  USEL UR6, UR49, UR4, !UP2 ;  /* 0x0000000431067287 */ /* 0x000fe4000d000000 */
[----:B-1----:R-:W-:Y:S01]  /*2690*/  UIMAD.WIDE.U32 UR10, UR5, UR8, URZ ;  /* 0x00000008050a72a5 */ /* 0x002fe2000f8e00ff */
[----:B------:R-:W-:Y:S01]  /*26a0*/  UMOV UR4, UR19 ;  /* 0x0000001300047c82 */ /* 0x000fe20008000000 */
[----:B------:R-:W-:Y:S02]  /*26b0*/  UIMAD.WIDE.U32 UR16, UR43, UR12, URZ ;  /* 0x0000000c2b1072a5 */ /* 0x000fe4000f8e00ff */
[----:B------:R-:W-:-:S03]  /*26c0*/  UIMAD.WIDE.U32 UR18, UR6, UR8, URZ ;  /* 0x00000008061272a5 */ /* 0x000fc6000f8e00ff */
[----:B------:R-:W-:Y:S01]  /*26d0*/  UMOV UR10, UR11 ;  /* 0x0000000b000a7c82 */ /* 0x000fe20008000000 */
[----:B------:R-:W-:Y:S02]  /*26e0*/  USHF.R.U32.HI UR4, URZ, UR22, UR4 ;  /* 0x00000016ff047299 */ /* 0x000fe40008011604 */
[----:B------:R-:W-:Y:S01]  /*26f0*/  @UP3 USHF.R.U32.HI UR5, URZ, UR9, UR10 ;  /* 0x00000009ff053299 */ /* 0x000fe2000801160a */
[----:B------:R-:W-:Y:S01]  /*2700*/  UMOV UR16, UR17 ;  /* 0x0000001100107c82 */ /* 0x000fe20008000000 */
[----:B------:R-:W-:Y:S01]  /*2710*/  UMOV UR18, UR19 ;  /* 0x0000001300127c82 */ /* 0x000fe20008000000 */
[----:B------:R-:W-:Y:S02]  /*2720*/  USHF.R.U32.HI UR13, URZ, UR13, UR16 ;  /* 0x0000000dff0d7299 */ /* 0x000fe40008011610 */
[----:B------:R-:W-:Y:S02]  /*2730*/  USEL UR4, UR41, UR4, !UP0 ;  /* 0x0000000429047287 */ /* 0x000fe4000c000000 */
[----:B------:R-:W-:-:S02]  /*2740*/  @UP3 USHF.R.U32.HI UR6, URZ, UR9, UR18 ;  /* 0x00000009ff063299 */ /* 0x000fc40008011612 */
[----:B------:R-:W-:Y:S02]  /*2750*/  UIMAD UR7, UR42, UR5, URZ ;  /* 0x000000052a0772a4 */ /* 0x000fe4000f8e02ff */
[----:B------:R-:W-:Y:S02]  /*2760*/  USEL UR5, UR43, UR13, !UP2 ;  /* 0x0000000d2b057287 */ /* 0x000fe4000d000000 */
[----:B------:R-:W-:Y:S02]  /*2770*/  UIMAD UR10, UR42, UR6, URZ ;  /* 0x000000062a0a72a4 */ /* 0x000fe4000f8e02ff */
[----:B------:R-:W-:Y:S02]  /*2780*/  UISETP.GE.AND UP0, UPT, UR4, UR7, UPT ;  /* 0x000000070400728c */ /* 0x000fe4000bf06270 */
[----:B------:R-:W-:Y:S02]  /*2790*/  UIMAD.WIDE.U32 UR12, UR4, UR8, URZ ;  /* 0x00000008040c72a5 */ /* 0x000fe4000f8e00ff */
[----:B------:R-:W-:-:S02]  /*27a0*/  UISETP.GE.OR UP0, UPT, UR5, UR10, UP0 ;  /* 0x0000000a0500728c */ /* 0x000fc40008706670 */
        /* <DEDUP_REMOVED lines=19> */
.L_x_44:
[----:B------:R-:W2:Y:S02]  /*28e0*/  LDCU UR4, c[0x0][0xb30] ;  /* 0x00016600ff0477ac */ /* 0x000ea40008000800 */
[----:B--2---:R-:W-:-:S09]  /*28f0*/  UISETP.NE.AND UP0, UPT, UR4, 0x1, UPT ;  /* 0x000000010400788c */ /* 0x004fd2000bf05270 */
[----:B------:R-:W-:Y:S05]  /*2900*/  BRA.U UP0, `(.L_x_45) ;  /* 0x0000000100447547 */ /* 0x000fea000b800000 */
[----:B------:R-:W2:Y:S01]  /*2910*/  LDCU.128 UR8, c[0x0][0xb10] ;  /* 0x00016200ff0877ac */ /* 0x000ea20008000c00 */
[----:B------:R-:W4:Y:S01]  /*2920*/  LDCU UR12, c[0x0][0xb0c] ;  /* 0x00016180ff0c77ac */ /* 0x000f220008000800 */
[----:B------:R-:W1:Y:S01]  /*2930*/  LDCU UR13, c[0x0][0xb20] ;  /* 0x00016400ff0d77ac */ /* 0x000e620008000800 */
[----:B--2---:R-:W-:Y:S02]  /*2940*/  UIMAD.WIDE.U32 UR6, UR43, UR8, URZ ;  /* 0x000000082b0672a5 */ /* 0x004fe4000f8e00ff */
[----:B------:R-:W-:Y:S02]  /*2950*/  UIMAD.WIDE.U32 UR4, UR41, UR11, URZ ;  /* 0x0000000b290472a5 */ /* 0x000fe4000f8e00ff */
[----:B----4-:R-:W-:Y:S02]  /*2960*/  UISETP.NE.AND UP2, UPT, UR12, 0x1, UPT ;  /* 0x000000010c00788c */ /* 0x010fe4000bf45270 */
[----:B------:R-:W-:Y:S01]  /*2970*/  UISETP.NE.AND UP0, UPT, UR10, 0x1, UPT ;  /* 0x000000010a00788c */ /* 0x000fe2000bf05270 */
[----:B------:R-:W-:-:S02]  /*2980*/  UMOV UR6, UR7 ;  /* 0x0000000700067c82 */ /* 0x000fc40008000000 */
[----:B------:R-:W-:Y:S01]  /*2990*/  UMOV UR4, UR5 ;  /* 0x0000000500047c82 */ /* 0x000fe20008000000 */
[----:B------:R-:W-:Y:S02]  /*29a0*/  USHF.R.U32.HI UR9, URZ, UR9, UR6 ;  /* 0x00000009ff097299 */ /* 0x000fe40008011606 */
[----:B-1----:R-:W-:Y:S02]  /*29b0*/  USHF.R.U32.HI UR4, URZ, UR13, UR4 ;  /* 0x0000000dff047299 */ /* 0x002fe40008011604 */
[----:B------:R-:W-:Y:S02]  /*29c0*/  USEL UR5, UR43, UR9, !UP2 ;  /* 0x000000092b057287 */ /* 0x000fe4000d000000 */
[----:B------:R-:W-:-:S04]  /*29d0*/  USEL UR4, UR41, UR4, !UP0 ;  /* 0x0000000429047287 */ /* 0x000fc8000c000000 */
[----:B------:R-:W-:Y:S02]  /*29e0*/  UIADD3 UR6, UPT, UPT, UR5, -UR4, URZ ;  /* 0x8000000405067290 */ /* 0x000fe4000fffe0ff */
[----:B------:R-:W-:Y:S02]  /*29f0*/  UIADD3 UR4, UPT, UPT, -UR5, UR4, URZ ;  /* 0x0000000405047290 */ /* 0x000fe4000fffe1ff */
[----:B------:R-:W-:Y:S02]  /*2a00*/  UIMAD UR41, UR6, UR10, UR41 ;  /* 0x0000000a062972a4 */ /* 0x000fe4000f8e0229 */
[----:B------:R-:W-:-:S12]  /*2a10*/  UIMAD UR43, UR4, UR12, UR43 ;  /* 0x0000000c042b72a4 */ /* 0x000fd8000f8e022b */
.L_x_45:
[----:B------:R-:W-:Y:S01]  /*2a20*/  VIADD R11, R11, 0x1 ;  /* 0x000000010b0b7836 */ /* 0x000fe20000000000 */
[----:B------:R-:W-:Y:S01]  /*2a30*/  R2UR UR4, R54 ;  /* 0x00000000360472ca */ /* 0x000fe200000e0000 */
[----:B------:R-:W-:Y:S01]  /*2a40*/  UIADD3 UR16, UPT, UPT, UR43, UR63, URZ ;  /* 0x0000003f2b107290 */ /* 0x000fe2000fffe0ff */
[----:B------:R-:W-:Y:S02]  /*2a50*/  PLOP3.LUT P2, PT, PT, PT, PT, 0x80, 0x8 ;  /* 0x000000000008781c */ /* 0x000fe40003f4f070 */
[----:B------:R-:W-:-:S04]  /*2a60*/  ISETP.NE.AND P0, PT, R11, 0x2, PT ;  /* 0x000000020b00780c */ /* 0x000fc80003f05270 */
[----:B-1----:R-:W-:Y:S02]  /*2a70*/  SEL R0, RZ, 0x1, P0 ;  /* 0x00000001ff007807 */ /* 0x002fe40000000000 */
[----:B------:R-:W-:Y:S02]  /*2a80*/  SEL R11, R11, RZ, P0 ;  /* 0x000000ff0b0b7207 */ /* 0x000fe40000000000 */
[----:B------:R-:W-:Y:S01]  /*2a90*/  LOP3.LUT R10, R10, R0, RZ, 0x3c, !PT ;  /* 0x000000000a0a7212 */ /* 0x000fe200078e3cff */
[----:B------:R-:W-:Y:S01]  /*2aa0*/  UIADD3 UR20, UPT, UPT, UR41, UR4, URZ ;  /* 0x0000000429147290 */ /* 0x000fe2000fffe0ff */
[----:B------:R-:W-:Y:S11]  /*2ab0*/  BRA.U UP1, `(.L_x_46) ;  /* 0xffffffed01a47547 */ /* 0x000ff6000b83ffff */
[----:B------:R-:W-:Y:S01]  /*2ac0*/  UIADD3 UR21, UPT, UPT, UR21, 0x20, URZ ;  /* 0x0000002015157890 */ /* 0x000fe2000fffe0ff */
[----:B------:R-:W-:-:S03]  /*2ad0*/  SHF.L.U32 R2, R12, 0x1f, RZ ;  /* 0x0000001f0c027819 */ /* 0x000fc600000006ff */
[----:B------:R-:W-:-:S09]  /*2ae0*/  ULEA UR4, UR29, UR21, 0x3 ;  /* 0x000000151d047291 */ /* 0x000fd2000f8e18ff */
[----:B------:R-:W1:Y:S02]  /*2af0*/  SYNCS.PHASECHK.TRANS64.TRYWAIT P0, [UR4], R2 ;  /* 0x00000002ff0075a7 */ /* 0x000e640008001104 */
[----:B-1----:R-:W-:Y:S05]  /*2b00*/  @!P0 BRA `(.L_x_47) ;  /* 0x0000005c00688947 */ /* 0x002fea0003800000 */
.L_x_147:
[----:B------:R-:W-:-:S04]  /*2b10*/  UIADD3 UR4, UPT, UPT, UR29, 0x1, URZ ;  /* 0x000000011d047890 */ /* 0x000fc8000fffe0ff */
[----:B------:R-:W-:-:S04]  /*2b20*/  UISETP.NE.AND UP0, UPT, UR4, 0x4, UPT ;  /* 0x000000040400788c */ /* 0x000fc8000bf05270 */
[----:B------:R-:W-:Y:S02]  /*2b30*/  USEL UR6, URZ, 0x1, UP0 ;  /* 0x00000001ff067887 */ /* 0x000fe40008000000 */
[----:B------:R-:W-:-:S04]  /*2b40*/  USEL UR4, UR4, URZ, UP0 ;  /* 0x000000ff04047287 */ /* 0x000fc80008000000 */
[----:B------:R-:W-:Y:S01]  /*2b50*/  ULEA UR5, UR4, UR21, 0x3 ;  /* 0x0000001504057291 */ /* 0x000fe2000f8e18ff */
[----:B-1----:R-:W-:-:S04]  /*2b60*/  LOP3.LUT R2, R12, UR6, RZ, 0x3c, !PT ;  /* 0x000000060c027c12 */ /* 0x002fc8000f8e3cff */
[----:B------:R-:W-:-:S04]  /*2b70*/  SHF.L.U32 R3, R2, 0x1f, RZ ;  /* 0x0000001f02037819 */ /* 0x000fc800000006ff */
[----:B------:R-:W1:Y:S02]  /*2b80*/  SYNCS.PHASECHK.TRANS64.TRYWAIT P0, [UR5], R3 ;  /* 0x00000003ff0075a7 */ /* 0x000e640008001105 */
[----:B-1----:R-:W-:Y:S05]  /*2b90*/  @!P0 BRA `(.L_x_48) ;  /* 0x0000005c005c8947 */ /* 0x002fea0003800000 */
.L_x_149:
[----:B------:R-:W-:-:S04]  /*2ba0*/  UIADD3 UR4, UPT, UPT, UR4, 0x1, URZ ;  /* 0x0000000104047890 */ /* 0x000fc8000fffe0ff */
[----:B------:R-:W-:-:S04]  /*2bb0*/  UISETP.NE.AND UP0, UPT, UR4, 0x4, UPT ;  /* 0x000000040400788c */ /* 0x000fc8000bf05270 */
[----:B------:R-:W-:Y:S02]  /*2bc0*/  USEL UR6, URZ, 0x1, UP0 ;  /* 0x00000001ff067887 */ /* 0x000fe40008000000 */
[----:B------:R-:W-:-:S04]  /*2bd0*/  USEL UR4, UR4, URZ, UP0 ;  /* 0x000000ff04047287 */ /* 0x000fc80008000000 */
[----:B------:R-:W-:Y:S01]  /*2be0*/  ULEA UR5, UR4, UR21, 0x3 ;  /* 0x0000001504057291 */ /* 0x000fe2000f8e18ff */
[----:B------:R-:W-:-:S04]  /*2bf0*/  LOP3.LUT R2, R2, UR6, RZ, 0x3c, !PT ;  /* 0x0000000602027c12 */ /* 0x000fc8000f8e3cff */
[----:B-1----:R-:W-:-:S04]  /*2c00*/  SHF.L.U32 R3, R2, 0x1f, RZ ;  /* 0x0000001f02037819 */ /* 0x002fc800000006ff */
[----:B------:R-:W1:Y:S02]  /*2c10*/  SYNCS.PHASECHK.TRANS64.TRYWAIT P0, [UR5], R3 ;  /* 0x00000003ff0075a7 */ /* 0x000e640008001105 */
[----:B-1----:R-:W-:Y:S05]  /*2c20*/  @!P0 BRA `(.L_x_49) ;  /* 0x0000005c00508947 */ /* 0x002fea0003800000 */
.L_x_151:
[----:B------:R-:W-:-:S04]  /*2c30*/  UIADD3 UR4, UPT, UPT, UR4, 0x1, URZ ;  /* 0x0000000104047890 */ /* 0x000fc8000fffe0ff */
[----:B------:R-:W-:-:S04]  /*2c40*/  UISETP.NE.AND UP0, UPT, UR4, 0x4, UPT ;  /* 0x000000040400788c */ /* 0x000fc8000bf05270 */
[----:B------:R-:W-:Y:S02]  /*2c50*/  USEL UR5, URZ, 0x1, UP0 ;  /* 0x00000001ff057887 */ /* 0x000fe40008000000 */
[----:B------:R-:W-:-:S04]  /*2c60*/  USEL UR4, UR4, URZ, UP0 ;  /* 0x000000ff04047287 */ /* 0x000fc80008000000 */
[----:B------:R-:W-:Y:S01]  /*2c70*/  ULEA UR4, UR4, UR21, 0x3 ;  /* 0x0000001504047291 */ /* 0x000fe2000f8e18ff */
[----:B------:R-:W-:-:S04]  /*2c80*/  LOP3.LUT R2, R2, UR5, RZ, 0x3c, !PT ;  /* 0x0000000502027c12 */ /* 0x000fc8000f8e3cff */
[----:B------:R-:W-:Y:S01]  /*2c90*/  SHF.L.U32 R2, R2, 0x1f, RZ ;  /* 0x0000001f02027819 */ /* 0x000fe200000006ff */
[----:B-1----:R-:W-:-:S07]  /*2ca0*/  IMAD.U32 R0, RZ, RZ, UR4 ;  /* 0x00000004ff007e24 */ /* 0x002fce000f8e00ff */
.L_x_50:
[----:B-1----:R1:W2:Y:S02]  /*2cb0*/  SYNCS.PHASECHK.TRANS64.TRYWAIT P0, [R0+URZ], R2 ;  /* 0x00000002000075a7 */ /* 0x0022a400080011ff */
[----:B--2---:R-:W-:Y:S05]  /*2cc0*/  @!P0 NANOSLEEP.SYNCS 0x989680 ;  /* 0x009896800000895d */ /* 0x004fea0003900000 */
[----:B------:R-:W2:Y:S02]  /*2cd0*/  @!P0 SYNCS.PHASECHK.TRANS64 P0, [R0+URZ], R2 ;  /* 0x00000002000085a7 */ /* 0x000ea400080010ff */
[----:B--2---:R-:W-:Y:S05]  /*2ce0*/  @P0 EXIT ;  /* 0x000000000000094d */ /* 0x004fea0003800000 */
[----:B------:R-:W-:Y:S05]  /*2cf0*/  BRA `(.L_x_50) ;  /* 0xfffffffc00ec7947 */ /* 0x000fea000383ffff */
.L_x_22:
[----:B------:R-:W-:-:S04]  /*2d00*/  UISETP.NE.AND UP0, UPT, UR52, URZ, UPT ;  /* 0x000000ff3400728c */ /* 0x000fc8000bf05270 */
[----:B------:R-:W-:-:S09]  /*2d10*/  UISETP.NE.OR UP0, UPT, UR17, 0x1, UP0 ;  /* 0x000000011100788c */ /* 0x000fd20008705670 */
[----:B------:R-:W-:Y:S05]  /*2d20*/  BRA.U UP0, `(.L_x_51) ;  /* 0x0000000500487547 */ /* 0x000fea000b800000 */
[----:B------:R-:W-:Y:S01]  /*2d30*/  ISETP.GE.U32.AND P2, PT, R0, 0x4, PT ;  /* 0x000000040000780c */ /* 0x000fe20003f46070 */
[----:B------:R-:W-:Y:S01]  /*2d40*/  IMAD.MOV.U32 R12, RZ, RZ, 0x1 ;  /* 0x00000001ff0c7424 */ /* 0x000fe200078e00ff */
[----:B------:R-:W-:Y:S02]  /*2d50*/  CS2R R10, SRZ ;  /* 0x00000000000a7805 */ /* 0x000fe4000001ff00 */
[----:B------:R-:W-:Y:S01]  /*2d60*/  CS2R R8, SRZ ;  /* 0x0000000000087805 */ /* 0x000fe2000001ff00 */
[----:B------:R-:W-:Y:S01]  /*2d70*/  UMOV UR6, 0x400 ;  /* 0x0000040000067882 */ /* 0x000fe20000000000 */
[----:B------:R-:W-:Y:S01]  /*2d80*/  UMOV UR5, URZ ;  /* 0x000000ff00057c82 */ /* 0x000fe20008000000 */
[----:B------:R-:W-:-:S12]  /*2d90*/  ULEA UR6, UR52, UR6, 0x18 ;  /* 0x0000000634067291 */ /* 0x000fd8000f8ec0ff */
.L_x_55:
[----:B------:R-:W-:Y:S02]  /*2da0*/  LEA R2, R8, UR6, 0x3 ;  /* 0x0000000608027c11 */ /* 0x000fe4000f8e18ff */
[----:B------:R-:W-:-:S03]  /*2db0*/  SHF.L.U32 R4, R9, 0x1f, RZ ;  /* 0x0000001f09047819 */ /* 0x000fc600000006ff */
[----:B------:R-:W-:Y:S01]  /*2dc0*/  VIADD R5, R2, 0x100 ;  /* 0x0000010002057836 */ /* 0x000fe20000000000 */
[----:B------:R-:W2:Y:S02]  /*2dd0*/  SYNCS.PHASECHK.TRANS64.TRYWAIT P0, [R2+URZ+0xf0], R4 ;  /* 0x0000f004020075a7 */ /* 0x000ea400080011ff */
[----:B--2---:R-:W-:Y:S05]  /*2de0*/  @!P0 BRA `(.L_x_52) ;  /* 0x0000005800f88947 */ /* 0x004fea0003800000 */
.L_x_152:
[----:B------:R-:W-:Y:S01]  /*2df0*/  ULEA UR4, UR5, UR6, 0x3 ;  /* 0x0000000605047291 */ /* 0x000fe2000f8e18ff */
[----:B--2---:R-:W-:Y:S01]  /*2e00*/  PRMT R2, RZ, 0x654, R5 ;  /* 0x00000654ff027816 */ /* 0x004fe20000000005 */
[----:B------:R-:W-:Y:S01]  /*2e10*/  @!P2 IMAD.MOV.U32 R4, RZ, RZ, 0x10 ;  /* 0x00000010ff04a424 */ /* 0x000fe200078e00ff */
[----:B------:R-:W-:Y:S01]  /*2e20*/  SHF.L.U32 R5, R12, 0x1f, RZ ;  /* 0x0000001f0c057819 */ /* 0x000fe200000006ff */
[----:B------:R-:W-:Y:S01]  /*2e30*/  UIADD3 UR7, UPT, UPT, UR4, 0x90, URZ ;  /* 0x0000009004077890 */ /* 0x000fe2000fffe0ff */
[----:B------:R2:W-:Y:S05]  /*2e40*/  SYNCS.ARRIVE.TRANS64.RED.A1T0 RZ, [R2+URZ], RZ ;  /* 0x000000ff02ff79a7 */ /* 0x0005ea00081004ff */
[----:B------:R-:W-:Y:S01]  /*2e50*/  IMAD.U32 R6, RZ, RZ, UR7 ;  /* 0x00000007ff067e24 */ /* 0x000fe2000f8e00ff */
[----:B------:R-:W3:Y:S04]  /*2e60*/  SYNCS.PHASECHK.TRANS64.TRYWAIT P0, [UR4+0xa0], R5 ;  /* 0x0000a005ff0075a7 */ /* 0x000ee80008001104 */
[----:B------:R-:W-:Y:S01]  /*2e70*/  PRMT R6, R0, 0x654, R6 ;  /* 0x0000065400067816 */ /* 0x000fe20000000006 */
[----:B--23--:R-:W-:Y:S06]  /*2e80*/  @!P0 BRA `(.L_x_53) ;  /* 0x0000005800e48947 */ /* 0x00cfec0003800000 */
.L_x_154:
[----:B------:R-:W-:Y:S01]  /*2e90*/  ULEA UR8, UR5, UR6, 0x4 ;  /* 0x0000000605087291 */ /* 0x000fe2000f8e20ff */
[----:B------:R-:W-:Y:S01]  /*2ea0*/  SEL R3, R6, R3, !P2 ;  /* 0x0000000306037207 */ /* 0x000fe20005000000 */
[----:B------:R-:W-:Y:S01]  /*2eb0*/  UIADD3 UR9, UPT, UPT, UR4, 0x90, URZ ;  /* 0x0000009004097890 */ /* 0x000fe2000fffe0ff */
[----:B--2---:R-:W-:Y:S01]  /*2ec0*/  LEA R2, R11, UR6, 0x3 ;  /* 0x000000060b027c11 */ /* 0x004fe2000f8e18ff */
[----:B------:R-:W-:Y:S01]  /*2ed0*/  UIADD3 UR8, UPT, UPT, UR8, 0x120, URZ ;  /* 0x0000012008087890 */ /* 0x000fe2000fffe0ff */
[----:B------:R2:W-:Y:S01]  /*2ee0*/  @!P2 SYNCS.ARRIVE.TRANS64.RED RZ, [R3+URZ], R4 ;  /* 0x0000000403ffa9a7 */ /* 0x0005e200080004ff */
[----:B------:R-:W-:Y:S01]  /*2ef0*/  UIADD3 UR4, UPT, UPT, UR5, 0x1, URZ ;  /* 0x0000000105047890 */ /* 0x000fe2000fffe0ff */
[----:B------:R-:W-:-:S03]  /*2f00*/  VIADD R8, R8, 0x1 ;  /* 0x0000000108087836 */ /* 0x000fc60000000000 */
[----:B------:R-:W-:Y:S02]  /*2f10*/  UISETP.NE.AND UP0, UPT, UR4, 0x2, UPT ;  /* 0x000000020400788c */ /* 0x000fe4000bf05270 */
[----:B------:R-:W-:Y:S01]  /*2f20*/  ISETP.NE.AND P0, PT, R8, 0x2, PT ;  /* 0x000000020800780c */ /* 0x000fe20003f05270 */
[----:B------:R-:W-:Y:S06]  /*2f30*/  UGETNEXTWORKID.BROADCAST [UR8], [UR9] ;  /* 0x00000000080073ca */ /* 0x000fec0008000100 */
[----:B------:R-:W-:Y:S02]  /*2f40*/  USEL UR7, URZ, 0x1, UP0 ;  /* 0x00000001ff077887 */ /* 0x000fe40008000000 */
[----:B------:R-:W-:-:S04]  /*2f50*/  USEL UR5, UR4, URZ, UP0 ;  /* 0x000000ff04057287 */ /* 0x000fc80008000000 */
[----:B------:R-:W-:Y:S02]  /*2f60*/  LOP3.LUT R12, R12, UR7, RZ, 0x3c, !PT ;  /* 0x000000070c0c7c12 */ /* 0x000fe4000f8e3cff */
[----:B--2---:R-:W-:-:S04]  /*2f70*/  SHF.L.U32 R4, R10, 0x1f, RZ ;  /* 0x0000001f0a047819 */ /* 0x004fc800000006ff */
[----:B------:R-:W2:Y:S02]  /*2f80*/  SYNCS.PHASECHK.TRANS64.TRYWAIT P1, [R2+URZ+0x90], R4 ;  /* 0x00009004020075a7 */ /* 0x000ea400080211ff */
[----:B--2---:R-:W-:Y:S05]  /*2f90*/  @!P1 BRA `(.L_x_54) ;  /* 0x0000005800b89947 */ /* 0x004fea0003800000 */
.L_x_155:
[C---:B--2---:R-:W-:Y:S01]  /*2fa0*/  LEA R4, R11.reuse, UR6, 0x4 ;  /* 0x000000060b047c11 */ /* 0x044fe2000f8e20ff */
[----:B------:R-:W-:Y:S01]  /*2fb0*/  VIADD R2, R2, 0xa0 ;  /* 0x000000a002027836 */ /* 0x000fe20000000000 */
[----:B------:R-:W-:Y:S01]  /*2fc0*/  SEL R8, R8, RZ, P0 ;  /* 0x000000ff08087207 */ /* 0x000fe20000000000 */
[----:B------:R-:W-:-:S03]  /*2fd0*/  VIADD R11, R11, 0x1 ;  /* 0x000000010b0b7836 */ /* 0x000fc60000000000 */
[----:B------:R-:W2:Y:S01]  /*2fe0*/  LDS.128 R4, [R4+0x120] ;  /* 0x0001200004047984 */ /* 0x000ea20000000c00 */
[----:B------:R-:W-:Y:S02]  /*2ff0*/  PRMT R2, RZ, 0x654, R2 ;  /* 0x00000654ff027816 */ /* 0x000fe40000000002 */
[C---:B------:R-:W-:Y:S01]  /*3000*/  ISETP.NE.AND P1, PT, R11.reuse, 0x2, PT ;  /* 0x000000020b00780c */ /* 0x040fe20003f25270 */
[----:B------:R-:W-:Y:S01]  /*3010*/  @!PT LDS RZ, [RZ] ;  /* 0x00000000fffff984 */ /* 0x000fe20000000800 */
[----:B------:R-:W-:Y:S01]  /*3020*/  @!PT LDS RZ, [RZ] ;  /* 0x00000000fffff984 */ /* 0x000fe20000000800 */
[----:B------:R-:W-:Y:S01]  /*3030*/  @!PT LDS RZ, [RZ] ;  /* 0x00000000fffff984 */ /* 0x000fe20000000800 */
[----:B------:R-:W-:Y:S01]  /*3040*/  @!PT LDS RZ, [RZ] ;  /* 0x00000000fffff984 */ /* 0x000fe20000000800 */
[----:B------:R3:W-:Y:S06]  /*3050*/  MEMBAR.ALL.CTA ;  /* 0x0000000000007992 */ /* 0x0007ec0000008000 */
[----:B---3--:R-:W3:Y:S01]  /*3060*/  FENCE.VIEW.ASYNC.S ;  /* 0x00000000000073c6 */ /* 0x008ee20000000000 */
[----:B------:R-:W-:Y:S01]  /*3070*/  SEL R11, R11, RZ, P1 ;  /* 0x000000ff0b0b7207 */ /* 0x000fe20000800000 */
[----:B---3--:R3:W-:Y:S01]  /*3080*/  SYNCS.ARRIVE.TRANS64.RED.A1T0 RZ, [R2+URZ], RZ ;  /* 0x000000ff02ff79a7 */ /* 0x0087e200081004ff */
[----:B--2---:R-:W-:-:S02]  /*3090*/  LOP3.LUT P3, RZ, R6, 0x1, RZ, 0xc0, !PT ;  /* 0x0000000106ff7812 */ /* 0x004fc4000786c0ff */
[----:B------:R-:W-:-:S04]  /*30a0*/  SEL R4, RZ, 0x1, P1 ;  /* 0x00000001ff047807 */ /* 0x000fc80000800000 */
[----:B------:R-:W-:Y:S02]  /*30b0*/  LOP3.LUT R10, R10, R4, RZ, 0x3c, !PT ;  /* 0x000000040a0a7212 */ /* 0x000fe400078e3cff */
[----:B---3--:R-:W-:-:S04]  /*30c0*/  SEL R2, RZ, 0x1, P0 ;  /* 0x00000001ff027807 */ /* 0x008fc80000000000 */
[----:B------:R-:W-:Y:S01]  /*30d0*/  LOP3.LUT R9, R9, R2, RZ, 0x3c, !PT ;  /* 0x0000000209097212 */ /* 0x000fe200078e3cff */
[----:B------:R-:W-:Y:S06]  /*30e0*/  @P3 BRA `(.L_x_55) ;  /* 0xfffffffc002c3947 */ /* 0x000fec000383ffff */
[----:B------:R-:W-:Y:S01]  /*30f0*/  ULEA UR4, UR5, UR6, 0x3 ;  /* 0x0000000605047291 */ /* 0x000fe2000f8e18ff */
[----:B------:R-:W-:-:S08]  /*3100*/  SHF.L.U32 R2, R12, 0x1f, RZ ;  /* 0x0000001f0c027819 */ /* 0x000fd000000006ff */
[----:B------:R-:W2:Y:S02]  /*3110*/  SYNCS.PHASECHK.TRANS64 P0, [UR4+0xa0], R2 ;  /* 0x0000a002ff0075a7 */ /* 0x000ea40008001004 */
[----:B--2---:R-:W-:Y:S05]  /*3120*/  @P0 BRA `(.L_x_56) ;  /* 0x0000000000080947 */ /* 0x004fea0003800000 */
[----:B------:R-:W2:Y:S02]  /*3130*/  SYNCS.PHASECHK.TRANS64.TRYWAIT P0, [UR4+0xa0], R2 ;  /* 0x0000a002ff0075a7 */ /* 0x000ea40008001104 */
[----:B--2---:R-:W-:Y:S05]  /*3140*/  @!P0 BRA `(.L_x_57) ;  /* 0x0000005800608947 */ /* 0x004fea0003800000 */
.L_x_56:
[----:B------:R-:W-:-:S04]  /*3150*/  UIADD3 UR7, UPT, UPT, UR5, 0x1, URZ ;  /* 0x0000000105077890 */ /* 0x000fc8000fffe0ff */
[----:B------:R-:W-:-:S04]  /*3160*/  UISETP.NE.AND UP0, UPT, UR7, 0x2, UPT ;  /* 0x000000020700788c */ /* 0x000fc8000bf05270 */
[----:B------:R-:W-:Y:S02]  /*3170*/  USEL UR8, URZ, 0x1, UP0 ;  /* 0x00000001ff087887 */ /* 0x000fe40008000000 */
[----:B------:R-:W-:-:S04]  /*3180*/  USEL UR7, UR7, URZ, UP0 ;  /* 0x000000ff07077287 */ /* 0x000fc80008000000 */
[----:B------:R-:W-:Y:S01]  /*3190*/  ULEA UR7, UR7, UR6, 0x3 ;  /* 0x0000000607077291 */ /* 0x000fe2000f8e18ff */
[----:B--2---:R-:W-:-:S04]  /*31a0*/  LOP3.LUT R2, R12, UR8, RZ, 0x3c, !PT ;  /* 0x000000080c027c12 */ /* 0x004fc8000f8e3cff */
[----:B------:R-:W-:-:S04]  /*31b0*/  SHF.L.U32 R0, R2, 0x1f, RZ ;  /* 0x0000001f02007819 */ /* 0x000fc800000006ff */
[----:B------:R-:W2:Y:S02]  /*31c0*/  SYNCS.PHASECHK.TRANS64 P0, [UR7+0xa0], R0 ;  /* 0x0000a000ff0075a7 */ /* 0x000ea40008001007 */
[----:B-12---:R-:W-:Y:S05]  /*31d0*/  @P0 EXIT ;  /* 0x000000000000094d */ /* 0x006fea0003800000 */
[----:B------:R-:W-:Y:S02]  /*31e0*/  SHF.L.U32 R2, R2, 0x1f, RZ ;  /* 0x0000001f02027819 */ /* 0x000fe400000006ff */
[----:B------:R-:W-:-:S07]  /*31f0*/  MOV R0, UR7 ;  /* 0x0000000700007c02 */ /* 0x000fce0008000f00 */
.L_x_58:
[----:B-1----:R1:W2:Y:S02]  /*3200*/  SYNCS.PHASECHK.TRANS64.TRYWAIT P0, [R0+URZ+0xa0], R2 ;  /* 0x0000a002000075a7 */ /* 0x0022a400080011ff */
[----:B--2---:R-:W-:Y:S05]  /*3210*/  @!P0 NANOSLEEP.SYNCS 0x989680 ;  /* 0x009896800000895d */ /* 0x004fea0003900000 */
[----:B------:R-:W2:Y:S02]  /*3220*/  @!P0 SYNCS.PHASECHK.TRANS64 P0, [R0+URZ+0xa0], R2 ;  /* 0x0000a002000085a7 */ /* 0x000ea400080010ff */
[----:B--2---:R-:W-:Y:S05]  /*3230*/  @P0 EXIT ;  /* 0x000000000000094d */ /* 0x004fea0003800000 */
[----:B------:R-:W-:Y:S05]  /*3240*/  BRA `(.L_x_58) ;  /* 0xfffffffc00ec7947 */ /* 0x000fea000383ffff */
.L_x_51:
[----:B------:R-:W-:Y:S05]  /*3250*/  BRA.U UP4, `(.L_x_59) ;  /* 0x0000001104447547 */ /* 0x000fea000b800000 */
[----:B------:R-:W-:Y:S01]  /*3260*/  UMOV UR4, 0x40 ;  /* 0x0000004000047882 */ /* 0x000fe20000000000 */
[----:B------:R-:W-:Y:S01]  /*3270*/  NOP ;  /* 0x0000000000007918 */ /* 0x000fe20000000000 */
[----:B------:R-:W-:Y:S01]  /*3280*/  ULEA UR5, UR52, UR4, 0x18 ;  /* 0x0000000434057291 */ /* 0x000fe2000f8ec0ff */
[----:B------:R-:W-:Y:S02]  /*3290*/  UMOV UR6, 0x400 ;  /* 0x0000040000067882 */ /* 0x000fe40000000000 */
[----:B------:R-:W-:-:S06]  /*32a0*/  ULEA UR6, UR52, UR6, 0x18 ;  /* 0x0000000634067291 */ /* 0x000fcc000f8ec0ff */
[----:B------:R-:W2:Y:S02]  /*32b0*/  LDS.U8 R0, [UR5+0x1c] ;  /* 0x00001c05ff007984 */ /* 0x000ea40008000000 */
[----:B--2---:R-:W-:-:S13]  /*32c0*/  ISETP.NE.AND P0, PT, R0, RZ, PT ;  /* 0x000000ff0000720c */ /* 0x004fda0003f05270 */
[----:B------:R-:W-:Y:S05]  /*32d0*/  @P0 BRA `(.L_x_60) ;  /* 0x0000000000580947 */ /* 0x000fea0003800000 */
[----:B------:R-:W-:-:S13]  /*32e0*/  ELECT P0, URZ, PT ;  /* 0x0000000000ff782f */ /* 0x000fda0003800000 */
[----:B------:R-:W-:Y:S05]  /*32f0*/  @!P0 BRA `(.L_x_61) ;  /* 0x0000000000608947 */ /* 0x000fea0003800000 */
[----:B------:R-:W-:Y:S01]  /*3300*/  UMOV UR4, 0x10 ;  /* 0x0000001000047882 */ /* 0x000fe20000000000 */
[----:B------:R-:W-:Y:S01]  /*3310*/  HFMA2 R0, -RZ, RZ, 0, 5.9604644775390625e-08 ;  /* 0x00000001ff007431 */ /* 0x000fe200000001ff */
[----:B------:R-:W-:-:S03]  /*3320*/  MOV R3, 0xffff ;  /* 0x0000ffff00037802 */ /* 0x000fc60000000f00 */
[----:B------:R-:W-:Y:S04]  /*3330*/  DEPBAR.LE SB2, 0x36 ;  /* 0x0000ad800000791a */ /* 0x000fe80000000000 */
[----:B------:R-:W2:Y:S02]  /*3340*/  UTCATOMSWS.FIND_AND_SET.ALIGN UP0, UR4, UR4 ;  /* 0x00000004000475e3 */ /* 0x000ea40008000800 */
[----:B--2---:R-:W-:Y:S01]  /*3350*/  MOV R4, UR4 ;  /* 0x0000000400047c02 */ /* 0x004fe20008000f00 */
[----:B------:R-:W-:Y:S06]  /*3360*/  BRA.U UP0, `(.L_x_62) ;  /* 0x0000000100187547 */ /* 0x000fec000b800000 */
.L_x_63:
[----:B------:R-:W-:Y:S05]  /*3370*/  NANOSLEEP 0x64 ;  /* 0x000000640000795d */ /* 0x000fea0003800000 */
[----:B------:R-:W-:-:S05]  /*3380*/  UMOV UR4, 0x10 ;  /* 0x0000001000047882 */ /* 0x000fca0000000000 */
[----:B------:R-:W-:Y:S04]  /*3390*/  DEPBAR.LE SB2, 0x36 ;  /* 0x0000ad800000791a */ /* 0x000fe80000000000 */
[----:B------:R-:W2:Y:S02]  /*33a0*/  UTCATOMSWS.FIND_AND_SET.ALIGN UP0, UR4, UR4 ;  /* 0x00000004000475e3 */ /* 0x000ea40008000800 */
[----:B--2---:R-:W-:Y:S01]  /*33b0*/  MOV R4, UR4 ;  /* 0x0000000400047c02 */ /* 0x004fe20008000f00 */
[----:B------:R-:W-:Y:S05]  /*33c0*/  BRA.U !UP0, `(.L_x_63) ;  /* 0xfffffffd08e87547 */ /* 0x000fea000b83ffff */
.L_x_62:
[-C--:B------:R-:W-:Y:S02]  /*33d0*/  SHF.L.U32 R3, R3, R4.reuse, RZ ;  /* 0x0000000403037219 */ /* 0x080fe400000006ff */
[----:B------:R-:W-:Y:S01]  /*33e0*/  SHF.L.U32 R0, R0, R4, RZ ;  /* 0x0000000400007219 */ /* 0x000fe200000006ff */
[----:B------:R-:W-:Y:S02]  /*33f0*/  IMAD.SHL.U32 R4, R4, 0x20, RZ ;  /* 0x0000002004047824 */ /* 0x000fe400078e00ff */
[----:B------:R2:W-:Y:S04]  /*3400*/  ATOMS.OR RZ, [UR5+0x14], R3 ;  /* 0x00001403ffff798c */ /* 0x0005e8000b000005 */
[----:B------:R2:W-:Y:S04]  /*3410*/  ATOMS.OR RZ, [UR5+0x18], R0 ;  /* 0x00001800ffff798c */ /* 0x0005e8000b000005 */
[----:B------:R2:W-:Y:S01]  /*3420*/  STS [UR6+0x140], R4 ;  /* 0x00014004ff007988 */ /* 0x0005e20008000806 */
[----:B------:R-:W-:Y:S05]  /*3430*/  BRA `(.L_x_61) ;  /* 0x0000000000107947 */ /* 0x000fea0003800000 */
.L_x_60:
[----:B------:R-:W-:Y:S02]  /*3440*/  MOV R0, 0xffffffff ;  /* 0xffffffff00007802 */ /* 0x000fe40000000f00 */
[----:B------:R-:W-:-:S03]  /*3450*/  MOV R4, 0x3480 ;  /* 0x0000348000047802 */ /* 0x000fc60000000f00 */
[----:B------:R2:W-:Y:S04]  /*3460*/  STS [UR6+0x140], R0 ;  /* 0x00014000ff007988 */ /* 0x0005e80008000806 */
[----:B-12--5:R-:W-:Y:S05]  /*3470*/  CALL.REL.NOINC `($__internal_1_$__cuda_sm10x_tcgen05_guardrail_trap_phase_invalid_during_alloc) ;  /* 0x0000005c00ac7944 */ /* 0x026fea0003c00000 */
.L_x_61:
[----:B------:R-:W-:Y:S05]  /*3480*/  WARPSYNC.ALL ;  /* 0x0000000000007948 */ /* 0x000fea0003800000 */
[----:B------:R-:W3:Y:S01]  /*3490*/  S2UR UR4, SR_CgaCtaId ;  /* 0x00000000000479c3 */ /* 0x000ee20000008800 */
[----:B------:R-:W-:Y:S01]  /*34a0*/  UMOV UR41, 0x400 ;  /* 0x0000040000297882 */ /* 0x000fe20000000000 */
[----:B------:R-:W-:-:S06]  /*34b0*/  NOP ;  /* 0x0000000000007918 */ /* 0x000fcc0000000000 */
[----:B------:R-:W-:Y:S06]  /*34c0*/  BAR.ARV 0x6, 0xa0 ;  /* 0x0182800000007b1d */ /* 0x000fec0000002000 */
[----:B------:R-:W4:Y:S01]  /*34d0*/  LDCU UR6, c[0x0][0x38c] ;  /* 0x00007180ff0677ac */ /* 0x000f220008000800 */
[----:B------:R-:W-:Y:S01]  /*34e0*/  LOP3.LUT R2, R2, 0xffff, RZ, 0xc0, !PT ;  /* 0x0000ffff02027812 */ /* 0x000fe200078ec0ff */
[----:B------:R-:W-:Y:S01]  /*34f0*/  IMAD.MOV.U32 R11, RZ, RZ, 0x1 ;  /* 0x00000001ff0b7424 */ /* 0x000fe200078e00ff */
[----:B------:R-:W-:Y:S01]  /*3500*/  CS2R R8, SRZ ;  /* 0x0000000000087805 */ /* 0x000fe2000001ff00 */
[----:B------:R-:W1:Y:S01]  /*3510*/  LDCU UR7, c[0x0][0x38c] ;  /* 0x00007180ff0777ac */ /* 0x000e620008000800 */
[----:B------:R-:W-:Y:S01]  /*3520*/  R2UR UR42, R2 ;  /* 0x00000000022a72ca */ /* 0x000fe200000e0000 */
[----:B------:R-:W-:Y:S01]  /*3530*/  IMAD.MOV.U32 R10, RZ, RZ, RZ ;  /* 0x000000ffff0a7224 */ /* 0x000fe200078e00ff */
[----:B------:R-:W-:Y:S01]  /*3540*/  UMOV UR45, URZ ;  /* 0x000000ff002d7c82 */ /* 0x000fe20008000000 */
[----:B------:R-:W-:Y:S01]  /*3550*/  UMOV UR39, URZ ;  /* 0x000000ff00277c82 */ /* 0x000fe20008000000 */
[----:B---3--:R-:W-:Y:S01]  /*3560*/  ULEA UR41, UR4, UR41, 0x18 ;  /* 0x0000002904297291 */ /* 0x008fe2000f8ec0ff */
[----:B------:R-:W-:Y:S01]  /*3570*/  UMOV UR62, 0x0 ;  /* 0x00000000003e7882 */ /* 0x000fe20000000000 */
[----:B------:R-:W-:-:S02]  /*3580*/  UMOV UR63, 0x4200910 ;  /* 0x04200910003f7882 */ /* 0x000fc40000000000 */
[----:B------:R-:W-:Y:S02]  /*3590*/  UIADD3 UR5, UPT, UPT, UR41, 0x8800, URZ ;  /* 0x0000880029057890 */ /* 0x000fe4000fffe0ff */
[----:B------:R-:W-:Y:S02]  /*35a0*/  UIADD3 UR4, UPT, UPT, UR41, 0x18800, URZ ;  /* 0x0001880029047890 */ /* 0x000fe4000fffe0ff */
[----:B----4-:R-:W-:Y:S01]  /*35b0*/  UIADD3 UR6, UPT, UPT, UR6, 0x3f, URZ ;  /* 0x0000003f06067890 */ /* 0x010fe2000fffe0ff */
[----:B--2---:R-:W2:Y:S01]  /*35c0*/  LDS R0, [UR41+0x140] ;  /* 0x00014029ff007984 */ /* 0x004ea20008000800 */
[----:B------:R-:W-:Y:S02]  /*35d0*/  USHF.R.U32.HI UR5, URZ, 0x4, UR5 ;  /* 0x00000004ff057899 */ /* 0x000fe40008011605 */
[----:B------:R-:W-:Y:S02]  /*35e0*/  USHF.R.S32.HI UR47, URZ, 0x1f, UR6 ;  /* 0x0000001fff2f7899 */ /* 0x000fe40008011406 */
[----:B------:R-:W-:-:S02]  /*35f0*/  USHF.R.U32.HI UR4, URZ, 0x4, UR4 ;  /* 0x00000004ff047899 */ /* 0x000fc40008011604 */
[----:B------:R-:W-:Y:S02]  /*3600*/  ULEA.HI UR47, UR47, UR6, URZ, 0x6 ;  /* 0x000000062f2f7291 */ /* 0x000fe4000f8f30ff */
[----:B------:R-:W-:Y:S02]  /*3610*/  ULOP3.LUT UR5, UR5, 0x3fff, URZ, 0xc0, !UPT ;  /* 0x00003fff05057892 */ /* 0x000fe4000f8ec0ff */
[----:B------:R-:W-:Y:S02]  /*3620*/  USHF.R.S32.HI UR47, URZ, 0x6, UR47 ;  /* 0x00000006ff2f7899 */ /* 0x000fe4000801142f */
[----:B------:R-:W-:Y:S02]  /*3630*/  ULOP3.LUT UR4, UR4, 0x3fff, URZ, 0xc0, !UPT ;  /* 0x00003fff04047892 */ /* 0x000fe4000f8ec0ff */
[----:B------:R-:W-:Y:S01]  /*3640*/  UISETP.LT.AND UP0, UPT, UR47, 0x1, UPT ;  /* 0x000000012f00788c */ /* 0x000fe2000bf01270 */
[----:B------:R-:W-:Y:S01]  /*3650*/  UMOV UR60, 0x0 ;  /* 0x00000000003c7882 */ /* 0x000fe20000000000 */
[----:B------:R-:W-:-:S02]  /*3660*/  UMOV UR61, 0x4200910 ;  /* 0x04200910003d7882 */ /* 0x000fc40000000000 */
[----:B------:R-:W-:Y:S01]  /*3670*/  USEL UR64, UR47, 0x1, !UP0 ;  /* 0x000000012f407887 */ /* 0x000fe2000c000000 */
[----:B------:R-:W-:Y:S01]  /*3680*/  UMOV UR58, 0x0 ;  /* 0x00000000003a7882 */ /* 0x000fe20000000000 */
[----:B------:R-:W-:Y:S01]  /*3690*/  UMOV UR59, 0x4200910 ;  /* 0x04200910003b7882 */ /* 0x000fe20000000000 */
[----:B------:R-:W-:Y:S01]  /*36a0*/  UMOV UR56, 0x0 ;  /* 0x0000000000387882 */ /* 0x000fe20000000000 */
[----:B------:R-:W-:Y:S01]  /*36b0*/  UMOV UR57, 0x4200910 ;  /* 0x0420091000397882 */ /* 0x000fe20000000000 */
[----:B------:R-:W-:Y:S01]  /*36c0*/  UMOV UR54, 0x0 ;  /* 0x0000000000367882 */ /* 0x000fe20000000000 */
[----:B------:R-:W-:Y:S01]  /*36d0*/  UMOV UR55, 0x4200910 ;  /* 0x0420091000377882 */ /* 0x000fe20000000000 */
[----:B------:R-:W-:Y:S01]  /*36e0*/  UMOV UR52, 0x0 ;  /* 0x0000000000347882 */ /* 0x000fe20000000000 */
[----:B------:R-:W-:Y:S01]  /*36f0*/  UMOV UR53, 0x4200910 ;  /* 0x0420091000357882 */ /* 0x000fe20000000000 */
[----:B------:R-:W-:Y:S02]  /*3700*/  ULOP3.LUT UR43, UR5, 0x10000, URZ, 0xfc, !UPT ;  /* 0x00010000052b7892 */ /* 0x000fe4000f8efcff */
[----:B------:R-:W-:-:S02]  /*3710*/  ULOP3.LUT UR44, UR4, 0x10000, URZ, 0xfc, !UPT ;  /* 0x00010000042c7892 */ /* 0x000fc4000f8efcff */
[----:B------:R-:W-:Y:S02]  /*3720*/  UIADD3 UR64, UPT, UPT, -UR64, URZ, URZ ;  /* 0x000000ff40407290 */ /* 0x000fe4000fffe1ff */
[----:B-1----:R-:W-:Y:S01]  /*3730*/  UISETP.GE.AND UP4, UPT, UR7, 0x1, UPT ;  /* 0x000000010700788c */ /* 0x002fe2000bf86270 */
[----:B------:R-:W-:Y:S01]  /*3740*/  UMOV UR50, 0x0 ;  /* 0x0000000000327882 */ /* 0x000fe20000000000 */
[----:B------:R-:W-:Y:S01]  /*3750*/  UMOV UR51, 0x4200910 ;  /* 0x0420091000337882 */ /* 0x000fe20000000000 */
[----:B------:R-:W-:Y:S01]  /*3760*/  UMOV UR48, 0x0 ;  /* 0x0000000000307882 */ /* 0x000fe20000000000 */
[----:B--2---:R-:W-:Y:S01]  /*3770*/  R2UR UR65, R0 ;  /* 0x00000000004172ca */ /* 0x004fe200000e0000 */
[----:B------:R-:W-:-:S14]  /*3780*/  UMOV UR49, 0x4200910 ;  /* 0x0420091000317882 */ /* 0x000fdc0000000000 */
.L_x_70:
[----:B------:R-:W-:Y:S02]  /*3790*/  LEA R0, R10, UR41, 0x3 ;  /* 0x000000290a007c11 */ /* 0x000fe4000f8e18ff */
[----:B------:R-:W-:Y:S02]  /*37a0*/  SHF.L.U32 R2, R9, 0x1f, RZ ;  /* 0x0000001f09027819 */ /* 0x000fe400000006ff */
[----:B------:R-:W-:Y:S01]  /*37b0*/  PLOP3.LUT P0, PT, PT, PT, UP4, 0x80, 0x8 ;  /* 0x000000000008781c */ /* 0x000fe20003f0f048 */
[----:B------:R-:W-:Y:S01]  /*37c0*/  VIADD R3, R0, 0xa0 ;  /* 0x000000a000037836 */ /* 0x000fe20000000000 */
[----:B-1----:R-:W1:Y:S02]  /*37d0*/  SYNCS.PHASECHK.TRANS64.TRYWAIT P1, [R0+URZ+0x90], R2 ;  /* 0x00009002000075a7 */ /* 0x002e6400080211ff */
[----:B-1-3--:R-:W-:Y:S09]  /*37e0*/  @!P1 BRA `(.L_x_64) ;  /* 0x0000005000d09947 */ /* 0x00aff20003800000 */
.L_x_157:
[----:B------:R-:W-:Y:S01]  /*37f0*/  LEA R4, R10, UR41, 0x4 ;  /* 0x000000290a047c11 */ /* 0x000fe2000f8e20ff */
[----:B------:R-:W-:Y:S01]  /*3800*/  @UP4 ULEA UR4, UR39, UR41, 0x3 ;  /* 0x0000002927044291 */ /* 0x000fe2000f8e18ff */
[----:B------:R-:W-:Y:S01]  /*3810*/  PLOP3.LUT P2, PT, PT, PT, PT, 0x80, 0x8 ;  /* 0x000000000008781c */ /* 0x000fe20003f4f070 */
[----:B------:R-:W-:Y:S01]  /*3820*/  ULEA UR46, UR45, UR41, 0x3 ;  /* 0x000000292d2e7291 */ /* 0x000fe2000f8e18ff */
[----:B------:R-:W-:Y:S02]  /*3830*/  PRMT R3, RZ, 0x654, R3 ;  /* 0x00000654ff037816 */ /* 0x000fe40000000003 */
[----:B------:R-:W2:Y:S01]  /*3840*/  LDS.128 R4, [R4+0x120] ;  /* 0x0001200004047984 */ /* 0x000ea20000000c00 */
[----:B-1----:R-:W-:Y:S02]  /*3850*/  @P0 SHF.L.U32 R2, R8, 0x1f, RZ ;  /* 0x0000001f08020819 */ /* 0x002fe400000006ff */
[----:B------:R-:W-:Y:S01]  /*3860*/  SHF.L.U32 R0, R11, 0x1f, RZ ;  /* 0x0000001f0b007819 */ /* 0x000fe200000006ff */
[----:B------:R-:W-:Y:S01]  /*3870*/  @!PT LDS RZ, [RZ] ;  /* 0x00000000fffff984 */ /* 0x000fe20000000800 */
[----:B------:R-:W-:Y:S01]  /*3880*/  @!PT LDS RZ, [RZ] ;  /* 0x00000000fffff984 */ /* 0x000fe20000000800 */
[----:B------:R-:W-:Y:S01]  /*3890*/  @!PT LDS RZ, [RZ] ;  /* 0x00000000fffff984 */ /* 0x000fe20000000800 */
[----:B------:R-:W-:Y:S01]  /*38a0*/  @!PT LDS RZ, [RZ] ;  /* 0x00000000fffff984 */ /* 0x000fe20000000800 */
[----:B------:R1:W-:Y:S06]  /*38b0*/  MEMBAR.ALL.CTA ;  /* 0x0000000000007992 */ /* 0x0003ec0000008000 */
[----:B-1----:R-:W1:Y:S02]  /*38c0*/  FENCE.VIEW.ASYNC.S ;  /* 0x00000000000073c6 */ /* 0x002e640000000000 */
[----:B-1----:R1:W-:Y:S01]  /*38d0*/  SYNCS.ARRIVE.TRANS64.RED.A1T0 RZ, [R3+URZ], RZ ;  /* 0x000000ff03ff79a7 */ /* 0x0023e200081004ff */
[----:B------:R1:W3:Y:S01]  /*38e0*/  @P0 SYNCS.PHASECHK.TRANS64.TRYWAIT P2, [UR4], R2 ;  /* 0x00000002ff0005a7 */ /* 0x0002e20008041104 */
[----:B------:R-:W-:Y:S01]  /*38f0*/  ULEA.HI UR4, UR45, UR45, URZ, 0x1 ;  /* 0x0000002d2d047291 */ /* 0x000fe2000f8f08ff */
[----:B--2---:R-:W-:-:S03]  /*3900*/  LOP3.LUT P1, RZ, R6, 0x1, RZ, 0xc0, !PT ;  /* 0x0000000106ff7812 */ /* 0x004fc6000782c0ff */
[----:B------:R-:W-:Y:S02]  /*3910*/  USHF.L.U32 UR5, UR4, 0x6, URZ ;  /* 0x0000000604057899 */ /* 0x000fe400080006ff */
[----:B------:R-:W-:Y:S02]  /*3920*/  ULOP3.LUT UR36, UR4, 0xffe, URZ, 0xc0, !UPT ;  /* 0x00000ffe04247892 */ /* 0x000fe4000f8ec0ff */
[----:B------:R-:W-:Y:S02]  /*3930*/  ULOP3.LUT UR4, UR5, 0xffffff80, URZ, 0xc0, !UPT ;  /* 0xffffff8005047892 */ /* 0x000fe4000f8ec0ff */
[----:B------:R-:W-:Y:S02]  /*3940*/  UIADD3 UR36, UPT, UPT, -UR36, UR45, URZ ;  /* 0x0000002d24247290 */ /* 0x000fe4000fffe1ff */
[----:B------:R-:W-:Y:S01]  /*3950*/  UIADD3 UR4, UPT, UPT, UR65, UR4, URZ ;  /* 0x0000000441047290 */ /* 0x000fe2000fffe0ff */
[----:B------:R-:W2:Y:S03]  /*3960*/  SYNCS.PHASECHK.TRANS64.TRYWAIT P0, [UR46+0xd0], R0 ;  /* 0x0000d000ff0075a7 */ /* 0x000ea6000800112e */
[----:B------:R-:W-:Y:S01]  /*3970*/  ULEA UR36, UR36, UR4, 0x14 ;  /* 0x0000000424247291 */ /* 0x000fe2000f8ea0ff */
[----:B-123--:R-:W-:Y:S11]  /*3980*/  @!P0 BRA `(.L_x_65) ;  /* 0x00000050007c8947 */ /* 0x00eff60003800000 */
.L_x_159:
[----:B------:R-:W-:Y:S01]  /*3990*/  IADD3 R10, PT, PT, R10, 0x1, RZ ;  /* 0x000000010a0a7810 */ /* 0x000fe20007ffe0ff */
[----:B------:R-:W-:Y:S06]  /*39a0*/  BRA.U !UP4, `(.L_x_66) ;  /* 0x000000050c107547 */ /* 0x000fec000b800000 */
[----:B------:R-:W-:Y:S01]  /*39b0*/  UPLOP3.LUT UP2, UPT, UPT, UPT, UPT, 0x40, 0x4 ;  /* 0x000000000004789c */ /* 0x000fe20003f4e870 */
[----:B------:R-:W-:Y:S01]  /*39c0*/  UMOV UR38, UR64 ;  /* 0x0000004000267c82 */ /* 0x000fe20008000000 */
[----:B------:R-:W-:Y:S01]  /*39d0*/  UMOV UR37, UR47 ;  /* 0x0000002f00257c82 */ /* 0x000fe20008000000 */
[----:B------:R-:W-:-:S08]  /*39e0*/  UMOV UR5, UR39 ;  /* 0x0000002700057c82 */ /* 0x000fd00008000000 */
.L_x_69:
[----:B------:R-:W-:Y:S02]  /*39f0*/  UIADD3 UR38, UPT, UPT, UR38, 0x1, URZ ;  /* 0x0000000126267890 */ /* 0x000fe4000fffe0ff */
[----:B------:R-:W-:Y:S02]  /*3a00*/  ULEA UR7, UR5, UR41, 0x3 ;  /* 0x0000002905077291 */ /* 0x000fe4000f8e18ff */
[----:B------:R-:W-:Y:S01]  /*3a10*/  UISETP.NE.AND UP3, UPT, UR38, URZ, UPT ;  /* 0x000000ff2600728c */ /* 0x000fe2000bf65270 */
[----:B--23--:R-:W-:Y:S10]  /*3a20*/  @P2 BRA `(.L_x_67) ;  /* 0x00000000000c2947 */ /* 0x00cff40003800000 */
[----:B-1----:R-:W-:Y:S04]  /*3a30*/  SHF.L.U32 R2, R8, 0x1f, RZ ;  /* 0x0000001f08027819 */ /* 0x002fe800000006ff */
[----:B------:R-:W1:Y:S02]  /*3a40*/  SYNCS.PHASECHK.TRANS64.TRYWAIT P0, [UR7], R2 ;  /* 0x00000002ff0075a7 */ /* 0x000e640008001107 */
[----:B-1----:R-:W-:Y:S05]  /*3a50*/  @!P0 BRA `(.L_x_68) ;  /* 0x0000005000608947 */ /* 0x002fea0003800000 */
.L_x_67:
[----:B------:R-:W-:Y:S01]  /*3a60*/  UISETP.NE.AND UP0, UPT, UR37, 0x1, UPT ;  /* 0x000000012500788c */ /* 0x000fe2000bf05270 */
[----:B------:R-:W-:Y:S01]  /*3a70*/  PLOP3.LUT P2, PT, PT, PT, PT, 0x80, 0x8 ;  /* 0x000000000008781c */ /* 0x000fe20003f4f070 */
[----:B------:R-:W-:Y:S02]  /*3a80*/  UIADD3 UR4, UPT, UPT, UR5, 0x1, URZ ;  /* 0x0000000105047890 */ /* 0x000fe4000fffe0ff */
[----:B------:R-:W-:Y:S02]  /*3a90*/  UIADD3 UR40, UPT, UPT, UR7, 0x20, URZ ;  /* 0x0000002007287890 */ /* 0x000fe4000fffe0ff */
[----:B------:R-:W-:Y:S01]  /*3aa0*/  UISETP.NE.AND UP1, UPT, UR4, 0x4, UPT ;  /* 0x000000040400788c */ /* 0x000fe2000bf25270 */
[----:B------:R-:W-:Y:S01]  /*3ab0*/  PLOP3.LUT P0, PT, PT, PT, UP0, 0x80, 0x8 ;  /* 0x000000000008781c */ /* 0x000fe20003f0f008 */
[----:B------:R-:W-:Y:S02]  /*3ac0*/  UIADD3 UR37, UPT, UPT, UR37, -0x1, URZ ;  /* 0xffffffff25257890 */ /* 0x000fe4000fffe0ff */
[----:B------:R-:W-:Y:S02]  /*3ad0*/  USEL UR6, URZ, 0x1, UP1 ;  /* 0x00000001ff067887 */ /* 0x000fe40008800000 */
[----:B------:R-:W-:Y:S01]  /*3ae0*/  USEL UR39, UR4, URZ, UP1 ;  /* 0x000000ff04277287 */ /* 0x000fe20008800000 */
[----:B------:R-:W-:Y:S01]  /*3af0*/  UMOV UR7, 0x40004040 ;  /* 0x4000404000077882 */ /* 0x000fe20000000000 */
[----:B------:R-:W-:Y:S02]  /*3b00*/  UMOV UR35, 0x40004040 ;  /* 0x4000404000237882 */ /* 0x000fe40000000000 */
[----:B------:R-:W-:Y:S01]  /*3b10*/  @UP0 ULEA UR4, UR39, UR41, 0x3 ;  /* 0x0000002927040291 */ /* 0x000fe2000f8e18ff */
[----:B------:R-:W-:Y:S01]  /*3b20*/  LOP3.LUT R8, R8, UR6, RZ, 0x3c, !PT ;  /* 0x0000000608087c12 */ /* 0x000fe2000f8e3cff */
[----:B------:R-:W-:Y:S01]  /*3b30*/  ULEA UR6, UR5, UR44, 0xb ;  /* 0x0000002c05067291 */ /* 0x000fe2000f8e58ff */
[----:B------:R-:W-:Y:S02]  /*3b40*/  UMOV UR33, 0x40004040 ;  /* 0x4000404000217882 */ /* 0x000fe40000000000 */
[----:B-1----:R-:W-:Y:S01]  /*3b50*/  @P0 SHF.L.U32 R0, R8, 0x1f, RZ ;  /* 0x0000001f08000819 */ /* 0x002fe200000006ff */
[----:B------:R-:W-:Y:S02]  /*3b60*/  UIADD3 UR34, UPT, UPT, UR6, 0x2, URZ ;  /* 0x0000000206227890 */ /* 0x000fe4000fffe0ff */
[----:B------:R-:W-:Y:S01]  /*3b70*/  UIADD3 UR30, UPT, UPT, UR6, 0x4, URZ ;  /* 0x00000004061e7890 */ /* 0x000fe2000fffe0ff */
[----:B------:R2:W3:Y:S01]  /*3b80*/  @P0 SYNCS.PHASECHK.TRANS64.TRYWAIT P2, [UR4], R0 ;  /* 0x00000000ff0005a7 */ /* 0x0004e20008041104 */
[----:B------:R-:W-:Y:S02]  /*3b90*/  ULEA UR4, UR5, UR43, 0xa ;  /* 0x0000002b05047291 */ /* 0x000fe4000f8e50ff */
[----:B------:R-:W-:Y:S02]  /*3ba0*/  UIADD3 UR26, UPT, UPT, UR6, 0x6, URZ ;  /* 0x00000006061a7890 */ /* 0x000fe4000fffe0ff */
        /* <DEDUP_REMOVED lines=10> */
[----:B------:R-:W-:Y:S01]  /*3c50*/  UIADD3 UR8, UPT, UPT, UR4, 0x206, URZ ;  /* 0x0000020604087890 */ /* 0x000fe2000fffe0ff */
[----:B------:R-:W-:Y:S01]  /*3c60*/  UMOV UR5, 0x40004040 ;  /* 0x4000404000057882 */ /* 0x000fe20000000000 */
[----:B------:R-:W-:Y:S01]  /*3c70*/  UMOV UR31, 0x40004040 ;  /* 0x40004040001f7882 */ /* 0x000fe20000000000 */
[----:B------:R1:W-:Y:S01]  /*3c80*/  UTCHMMA gdesc[UR4], gdesc[UR6], tmem[UR36], tmem[UR62], idesc[UR63], UP2 ;  /* 0x00ff3e06040075ea */ /* 0x0003e20009000024 */
[----:B------:R-:W-:Y:S01]  /*3c90*/  UPLOP3.LUT UP2, UPT, UPT, UPT, UPT, 0x80, 0x8 ;  /* 0x000000000008789c */ /* 0x000fe20003f4f070 */
[----:B------:R2:W-:Y:S01]  /*3ca0*/  UTCHMMA gdesc[UR32], gdesc[UR34], tmem[UR36], tmem[UR60], idesc[UR61], UPT ;  /* 0x00ff3c22200075ea */ /* 0x0005e2000b800024 */
[----:B------:R-:W-:Y:S01]  /*3cb0*/  UMOV UR29, 0x40004040 ;  /* 0x40004040001d7882 */ /* 0x000fe20000000000 */
[----:B------:R-:W-:Y:S01]  /*3cc0*/  UMOV UR27, 0x40004040 ;  /* 0x40004040001b7882 */ /* 0x000fe20000000000 */
        /* <DEDUP_REMOVED lines=12> */
[----:B------:R-:W-:Y:S01]  /*3d90*/  UMOV UR9, 0x40004040 ;  /* 0x4000404000097882 */ /* 0x000fe20000000000 */
[----:B------:R2:W-:Y:S01]  /*3da0*/  UTCHMMA gdesc[UR12], gdesc[UR14], tmem[UR36], tmem[UR50], idesc[UR51], UPT ;  /* 0x00ff320e0c0075ea */ /* 0x0005e2000b800024 */
[----:B------:R2:W-:Y:S01]  /*3db0*/  UTCHMMA gdesc[UR8], gdesc[UR10], tmem[UR36], tmem[UR48], idesc[UR49], UPT ;  /* 0x00ff300a080075ea */ /* 0x0005e2000b800024 */
[----:B------:R2:W-:Y:S01]  /*3dc0*/  UTCBAR.MULTICAST [UR40], URZ, UR42 ;  /* 0x000000ff280073e9 */ /* 0x0005e2000800082a */
[----:B-1----:R-:W-:Y:S01]  /*3dd0*/  UMOV UR5, UR39 ;  /* 0x0000002700057c82 */ /* 0x002fe20008000000 */
[----:B------:R-:W-:Y:S05]  /*3de0*/  BRA.U UP3, `(.L_x_69) ;  /* 0xfffffffd03007547 */ /* 0x000fea000b83ffff */
.L_x_66:
[----:B------:R-:W-:Y:S01]  /*3df0*/  UIADD3 UR4, UPT, UPT, UR45, 0x1, URZ ;  /* 0x000000012d047890 */ /* 0x000fe2000fffe0ff */
[C---:B------:R-:W-:Y:S01]  /*3e00*/  ISETP.NE.AND P0, PT, R10.reuse, 0x2, PT ;  /* 0x000000020a00780c */ /* 0x040fe20003f05270 */
[----:B------:R-:W-:Y:S02]  /*3e10*/  UIADD3 UR5, UPT, UPT, UR46, 0xb0, URZ ;  /* 0x000000b02e057890 */ /* 0x000fe4000fffe0ff */
[----:B------:R-:W-:Y:S01]  /*3e20*/  UISETP.NE.AND UP0, UPT, UR4, 0x4, UPT ;  /* 0x000000040400788c */ /* 0x000fe2000bf05270 */
[----:B-12---:R-:W-:Y:S02]  /*3e30*/  SEL R0, RZ, 0x1, P0 ;  /* 0x00000001ff007807 */ /* 0x006fe40000000000 */
[----:B------:R-:W-:Y:S01]  /*3e40*/  SEL R10, R10, RZ, P0 ;  /* 0x000000ff0a0a7207 */ /* 0x000fe20000000000 */
[----:B------:R-:W-:Y:S01]  /*3e50*/  USEL UR6, URZ, 0x1, UP0 ;  /* 0x00000001ff067887 */ /* 0x000fe20008000000 */
[----:B------:R-:W-:Y:S01]  /*3e60*/  LOP3.LUT R9, R9, R0, RZ, 0x3c, !PT ;  /* 0x0000000009097212 */ /* 0x000fe200078e3cff */
[----:B------:R-:W-:Y:S01]  /*3e70*/  USEL UR45, UR4, URZ, UP0 ;  /* 0x000000ff042d7287 */ /* 0x000fe20008000000 */
[----:B------:R1:W-:Y:S03]  /*3e80*/  UTCBAR [UR5], URZ ;  /* 0x000000ff050073e9 */ /* 0x0003e600080000ff */
[----:B------:R-:W-:Y:S01]  /*3e90*/  LOP3.LUT R11, R11, UR6, RZ, 0x3c, !PT ;  /* 0x000000060b0b7c12 */ /* 0x000fe2000f8e3cff */
[----:B------:R-:W-:Y:S07]  /*3ea0*/  @P1 BRA `(.L_x_70) ;  /* 0xfffffff800381947 */ /* 0x000fee000383ffff */
[----:B------:R-:W2:Y:S01]  /*3eb0*/  S2UR UR8, SR_CgaCtaId ;  /* 0x00000000000879c3 */ /* 0x000ea20000008800 */
[----:B------:R-:W-:Y:S01]  /*3ec0*/  ELECT P0, URZ, PT ;  /* 0x0000000000ff782f */ /* 0x000fe20003800000 */
[----:B------:R-:W-:Y:S01]  /*3ed0*/  IMAD.MOV.U32 R0, RZ, RZ, 0x1 ;  /* 0x00000001ff007424 */ /* 0x000fe200078e00ff */
[----:B------:R-:W-:Y:S01]  /*3ee0*/  UIADD3 UR41, UPT, UPT, UR41, 0xd0, URZ ;  /* 0x000000d029297890 */ /* 0x000fe2000fffe0ff */
[----:B------:R-:W-:Y:S01]  /*3ef0*/  SHF.L.U32 R2, R11, 0x1f, RZ ;  /* 0x0000001f0b027819 */ /* 0x000fe200000006ff */
[----:B------:R-:W-:-:S03]  /*3f00*/  UMOV UR4, 0x40 ;  /* 0x0000004000047882 */ /* 0x000fc60000000000 */
[----:B------:R-:W-:Y:S01]  /*3f10*/  UVIRTCOUNT.DEALLOC.SMPOOL 0x80 ;  /* 0x000000800000784c */ /* 0x000fe20000000000 */
[----:B--2---:R-:W-:Y:S02]  /*3f20*/  ULEA UR8, UR8, UR4, 0x18 ;  /* 0x0000000408087291 */ /* 0x004fe4000f8ec0ff */
[----:B------:R-:W-:-:S07]  /*3f30*/  ULEA UR4, UR45, UR41, 0x3 ;  /* 0x000000292d047291 */ /* 0x000fce000f8e18ff */
[----:B------:R2:W-:Y:S02]  /*3f40*/  @P0 STS.U8 [UR8+0x1c], R0 ;  /* 0x00001c00ff000988 */ /* 0x0005e40008000008 */
[----:B------:R-:W4:Y:S02]  /*3f50*/  SYNCS.PHASECHK.TRANS64.TRYWAIT P0, [UR4], R2 ;  /* 0x00000002ff0075a7 */ /* 0x000f240008001104 */
[----:B--2-4-:R-:W-:Y:S05]  /*3f60*/  @!P0 BRA `(.L_x_71) ;  /* 0x0000004c00348947 */ /* 0x014fea0003800000 */
.L_x_162:
[----:B------:R-:W-:-:S04]  /*3f70*/  UIADD3 UR4, UPT, UPT, UR45, 0x1, URZ ;  /* 0x000000012d047890 */ /* 0x000fc8000fffe0ff */
[----:B------:R-:W-:-:S04]  /*3f80*/  UISETP.NE.AND UP0, UPT, UR4, 0x4, UPT ;  /* 0x000000040400788c */ /* 0x000fc8000bf05270 */
[----:B------:R-:W-:Y:S02]  /*3f90*/  USEL UR6, URZ, 0x1, UP0 ;  /* 0x00000001ff067887 */ /* 0x000fe40008000000 */
[----:B------:R-:W-:-:S04]  /*3fa0*/  USEL UR4, UR4, URZ, UP0 ;  /* 0x000000ff04047287 */ /* 0x000fc80008000000 */
[----:B-1----:R-:W-:Y:S01]  /*3fb0*/  ULEA UR5, UR4, UR41, 0x3 ;  /* 0x0000002904057291 */ /* 0x002fe2000f8e18ff */
[----:B--2---:R-:W-:-:S04]  /*3fc0*/  LOP3.LUT R2, R11, UR6, RZ, 0x3c, !PT ;  /* 0x000000060b027c12 */ /* 0x004fc8000f8e3cff */
[----:B------:R-:W-:-:S04]  /*3fd0*/  SHF.L.U32 R3, R2, 0x1f, RZ ;  /* 0x0000001f02037819 */ /* 0x000fc800000006ff */
[----:B------:R-:W1:Y:S02]  /*3fe0*/  SYNCS.PHASECHK.TRANS64.TRYWAIT P0, [UR5], R3 ;  /* 0x00000003ff0075a7 */ /* 0x000e640008001105 */
[----:B-1----:R-:W-:Y:S05]  /*3ff0*/  @!P0 BRA `(.L_x_72) ;  /* 0x0000004c00288947 */ /* 0x002fea0003800000 */
.L_x_164:
        /* <DEDUP_REMOVED lines=9> */
.L_x_166:
[----:B------:R-:W-:-:S04]  /*4090*/  UIADD3 UR4, UPT, UPT, UR4, 0x1, URZ ;  /* 0x0000000104047890 */ /* 0x000fc8000fffe0ff */
[----:B------:R-:W-:-:S04]  /*40a0*/  UISETP.NE.AND UP0, UPT, UR4, 0x4, UPT ;  /* 0x000000040400788c */ /* 0x000fc8000bf05270 */
[----:B------:R-:W-:Y:S02]  /*40b0*/  USEL UR5, URZ, 0x1, UP0 ;  /* 0x00000001ff057887 */ /* 0x000fe40008000000 */
[----:B------:R-:W-:-:S04]  /*40c0*/  USEL UR4, UR4, URZ, UP0 ;  /* 0x000000ff04047287 */ /* 0x000fc80008000000 */
[----:B------:R-:W-:Y:S01]  /*40d0*/  ULEA UR4, UR4, UR41, 0x3 ;  /* 0x0000002904047291 */ /* 0x000fe2000f8e18ff */
[----:B------:R-:W-:-:S04]  /*40e0*/  LOP3.LUT R2, R2, UR5, RZ, 0x3c, !PT ;  /* 0x0000000502027c12 */ /* 0x000fc8000f8e3cff */
[----:B------:R-:W-:-:S04]  /*40f0*/  SHF.L.U32 R2, R2, 0x1f, RZ ;  /* 0x0000001f02027819 */ /* 0x000fc800000006ff */
[----:B------:R-:W2:Y:S02]  /*4100*/  SYNCS.PHASECHK.TRANS64.TRYWAIT P0, [UR4], R2 ;  /* 0x00000002ff0075a7 */ /* 0x000ea40008001104 */
[----:B--2---:R-:W-:Y:S05]  /*4110*/  @!P0 BRA `(.L_x_74) ;  /* 0x0000004c00108947 */ /* 0x004fea0003800000 */
.L_x_168:
[----:B------:R-:W-:Y:S01]  /*4120*/  NOP ;  /* 0x0000000000007918 */ /* 0x000fe20000000000 */
[----:B-1----:R-:W1:Y:S01]  /*4130*/  LDS R0, [UR8+0x14] ;  /* 0x00001408ff007984 */ /* 0x002e620008000800 */
[----:B------:R-:W-:Y:S01]  /*4140*/  ULOP3.LUT UR4, UR65, 0xffff, URZ, 0xc0, !UPT ;  /* 0x0000ffff41047892 */ /* 0x000fe2000f8ec0ff */
[----:B------:R-:W-:Y:S01]  /*4150*/  UMOV UR5, 0xffff ;  /* 0x0000ffff00057882 */ /* 0x000fe20000000000 */
[----:B------:R-:W-:Y:S02]  /*4160*/  UMOV UR6, 0x1 ;  /* 0x0000000100067882 */ /* 0x000fe40000000000 */
[----:B------:R-:W-:-:S04]  /*4170*/  USHF.R.U32.HI UR4, URZ, 0x5, UR4 ;  /* 0x00000005ff047899 */ /* 0x000fc80008011604 */
[----:B------:R-:W-:Y:S02]  /*4180*/  USHF.L.U32 UR5, UR5, UR4, URZ ;  /* 0x0000000405057299 */ /* 0x000fe400080006ff */
[----:B------:R-:W-:-:S04]  /*4190*/  USHF.L.U32 UR4, UR6, UR4, URZ ;  /* 0x0000000406047299 */ /* 0x000fc800080006ff */
[----:B-1----:R-:W-:-:S04]  /*41a0*/  LOP3.LUT R0, R0, UR5, RZ, 0xc0, !PT ;  /* 0x0000000500007c12 */ /* 0x002fc8000f8ec0ff */
[----:B------:R-:W-:-:S13]  /*41b0*/  ISETP.NE.AND P0, PT, R0, UR5, PT ;  /* 0x0000000500007c0c */ /* 0x000fda000bf05270 */
[----:B------:R-:W-:Y:S05]  /*41c0*/  @P0 BRA `(.L_x_75) ;  /* 0x0000000000580947 */ /* 0x000fea0003800000 */
[----:B------:R-:W1:Y:S02]  /*41d0*/  LDS R0, [UR8+0x18] ;  /* 0x00001808ff007984 */ /* 0x000e640008000800 */
[----:B-1----:R-:W-:-:S04]  /*41e0*/  LOP3.LUT R0, R0, UR4, RZ, 0xc0, !PT ;  /* 0x0000000400007c12 */ /* 0x002fc8000f8ec0ff */
[----:B------:R-:W-:-:S13]  /*41f0*/  ISETP.NE.AND P0, PT, R0, UR4, PT ;  /* 0x0000000400007c0c */ /* 0x000fda000bf05270 */
[----:B------:R-:W-:Y:S05]  /*4200*/  @P0 BRA `(.L_x_76) ;  /* 0x00000000003c0947 */ /* 0x000fea0003800000 */
[----:B------:R-:W1:Y:S01]  /*4210*/  S2R R2, SR_LANEID ;  /* 0x0000000000027919 */ /* 0x000e620000000000 */
[----:B------:R-:W-:-:S06]  /*4220*/  ULOP3.LUT UR5, URZ, UR5, URZ, 0x33, !UPT ;  /* 0x00000005ff057292 */ /* 0x000fcc000f8e33ff */
[----:B------:R-:W-:-:S04]  /*4230*/  IMAD.U32 R0, RZ, RZ, UR5 ;  /* 0x00000005ff007e24 */ /* 0x000fc8000f8e00ff */
[----:B------:R2:W4:Y:S02]  /*4240*/  REDUX UR7, R0 ;  /* 0x00000000000773c4 */ /* 0x0005240000000000 */
[----:B------:R1:W-:Y:S01]  /*4250*/  UTCATOMSWS.AND URZ, UR5 ;  /* 0x0000000500ff79e3 */ /* 0x0003e20008000000 */
[----:B--2---:R-:W-:Y:S01]  /*4260*/  LOP3.LUT R0, RZ, UR4, RZ, 0x33, !PT ;  /* 0x00000004ff007c12 */ /* 0x004fe2000f8e33ff */
[----:B------:R-:W-:Y:S02]  /*4270*/  VOTEU.ANY UR4, UPT, PT ;  /* 0x0000000000047886 */ /* 0x000fe400038e0100 */
[----:B------:R-:W-:Y:S02]  /*4280*/  UFLO.U32 UR4, UR4 ;  /* 0x00000004000472bd */ /* 0x000fe400080e0000 */
[----:B------:R-:W2:Y:S04]  /*4290*/  REDUX UR6, R0 ;  /* 0x00000000000673c4 */ /* 0x000ea80000000000 */
[----:B-1----:R-:W-:-:S02]  /*42a0*/  ISETP.EQ.U32.AND P0, PT, R2, UR4, PT ;  /* 0x0000000402007c0c */ /* 0x002fc4000bf02070 */
[----:B----4-:R-:W-:-:S11]  /*42b0*/  MOV R2, UR7 ;  /* 0x0000000700027c02 */ /* 0x010fd60008000f00 */
[----:B------:R1:W-:Y:S01]  /*42c0*/  @P0 ATOMS.AND RZ, [UR8+0x14], R2 ;  /* 0x00001402ffff098c */ /* 0x0003e2000a800008 */
[----:B--2---:R-:W-:-:S05]  /*42d0*/  IMAD.U32 R0, RZ, RZ, UR6 ;  /* 0x00000006ff007e24 */ /* 0x004fca000f8e00ff */
[----:B------:R1:W-:Y:S01]  /*42e0*/  @P0 ATOMS.AND RZ, [UR8+0x18], R0 ;  /* 0x00001800ffff098c */ /* 0x0003e2000a800008 */
[----:B------:R-:W-:Y:S05]  /*42f0*/  BRA `(.L_x_77) ;  /* 0x0000000000147947 */ /* 0x000fea0003800000 */
.L_x_76:
[----:B------:R-:W-:Y:S02]  /*4300*/  MOV R2, 0x4320 ;  /* 0x0000432000027802 */ /* 0x000fe40000000f00 */
[----:B---3-5:R-:W-:Y:S05]  /*4310*/  CALL.REL.NOINC `($__internal_0_$__cuda_sm10x_tcgen05_guardrail_trap_col_being_dealloced_not_returned_by_alloc) ;  /* 0x0000004c00f87944 */ /* 0x028fea0003c00000 */
[----:B------:R-:W-:Y:S05]  /*4320*/  BRA `(.L_x_77) ;  /* 0x0000000000087947 */ /* 0x000fea0003800000 */
.L_x_75:
[----:B------:R-:W-:Y:S02]  /*4330*/  MOV R2, 0x4350 ;  /* 0x0000435000027802 */ /* 0x000fe40000000f00 */
[----:B---3-5:R-:W-:Y:S05]  /*4340*/  CALL.REL.NOINC `($__internal_2_$__cuda_sm10x_tcgen05_guardrail_trap_unallocated_columns_being_dealloced) ;  /* 0x0000005000047944 */ /* 0x028fea0003c00000 */
.L_x_77:
[----:B------:R-:W-:Y:S01]  /*4350*/  NOP ;  /* 0x0000000000007918 */ /* 0x000fe20000000000 */
[----:B------:R-:W-:Y:S05]  /*4360*/  EXIT ;  /* 0x000000000000794d */ /* 0x000fea0003800000 */
.L_x_59:
[----:B------:R-:W-:-:S09]  /*4370*/  UISETP.NE.OR UP0, UPT, UR17, 0x3, !UP3 ;  /* 0x000000031100788c */ /* 0x000fd2000df05670 */
[----:B------:R-:W-:Y:S05]  /*4380*/  BRA.U UP0, `(.L_x_78) ;  /* 0x0000001100547547 */ /* 0x000fea000b800000 */
[----:B------:R-:W2:Y:S01]  /*4390*/  LDCU UR31, c[0x0][0x370] ;  /* 0x00006e00ff1f77ac */ /* 0x000ea20008000800 */
[----:B------:R-:W3:Y:S01]  /*43a0*/  LDC.64 R16, c[0x0][0x348] ;  /* 0x0000d200ff107b82 */ /* 0x000ee20000000a00 */
[----:B------:R-:W-:Y:S02]  /*43b0*/  HFMA2 R13, -RZ, RZ, 0, 0 ;  /* 0x00000000ff0d7431 */ /* 0x000fe400000001ff */
[----:B------:R-:W-:Y:S01]  /*43c0*/  IMAD.MOV.U32 R15, RZ, RZ, 0x1 ;  /* 0x00000001ff0f7424 */ /* 0x000fe200078e00ff */
[----:B------:R-:W2:Y:S01]  /*43d0*/  LDCU.128 UR44, c[0x0][0xb10] ;  /* 0x00016200ff2c77ac */ /* 0x000ea20008000c00 */
[----:B------:R-:W-:Y:S01]  /*43e0*/  IMAD.MOV.U32 R14, RZ, RZ, RZ ;  /* 0x000000ffff0e7224 */ /* 0x000fe200078e00ff */
[----:B------:R-:W-:Y:S01]  /*43f0*/  MOV R7, 0x2000 ;  /* 0x0000200000077802 */ /* 0x000fe20000000f00 */
[----:B------:R-:W4:Y:S01]  /*4400*/  LDCU UR30, c[0x0][0x374] ;  /* 0x00006e80ff1e77ac */ /* 0x000f220008000800 */
[----:B------:R-:W1:Y:S01]  /*4410*/  LDC.64 R2, c[0x0][0x888] ;  /* 0x00022200ff027b82 */ /* 0x000e620000000a00 */
[----:B------:R-:W4:Y:S01]  /*4420*/  LDCU UR15, c[0x0][0xb0c] ;  /* 0x00016180ff0f77ac */ /* 0x000f220008000800 */
[----:B------:R-:W3:Y:S06]  /*4430*/  LDCU UR41, c[0x0][0xb20] ;  /* 0x00016400ff2977ac */ /* 0x000eec0008000800 */
[----:B------:R-:W1:Y:S01]  /*4440*/  LDC.64 R4, c[0x0][0x890] ;  /* 0x00022400ff047b82 */ /* 0x000e620000000a00 */
[----:B------:R-:W3:Y:S01]  /*4450*/  LDCU UR4, c[0x0][0xb30] ;  /* 0x00016600ff0477ac */ /* 0x000ee20008000800 */
[----:B------:R-:W-:Y:S01]  /*4460*/  UMOV UR21, 0x400 ;  /* 0x0000040000157882 */ /* 0x000fe20000000000 */
[----:B--2---:R-:W-:-:S02]  /*4470*/  UIMAD.WIDE.U32 UR6, UR31, UR44, URZ ;  /* 0x0000002c1f0672a5 */ /* 0x004fc4000f8e00ff */
[----:B----4-:R-:W-:Y:S02]  /*4480*/  UIMAD.WIDE.U32 UR8, UR30, UR47, URZ ;  /* 0x0000002f1e0872a5 */ /* 0x010fe4000f8e00ff */
[----:B------:R-:W-:Y:S02]  /*4490*/  ULEA UR21, UR52, UR21, 0x18 ;  /* 0x0000001534157291 */ /* 0x000fe4000f8ec0ff */
[----:B------:R-:W-:Y:S02]  /*44a0*/  UPLOP3.LUT UP3, UPT, UPT, UPT, UPT, 0x40, 0x4 ;  /* 0x000000000004789c */ /* 0x000fe40003f6e870 */
[----:B------:R-:W-:Y:S01]  /*44b0*/  UIADD3 UR37, UPT, UPT, UR21, 0x58, URZ ;  /* 0x0000005815257890 */ /* 0x000fe2000fffe0ff */
[----:B------:R-:W-:Y:S01]  /*44c0*/  UMOV UR6, UR7 ;  /* 0x0000000700067c82 */ /* 0x000fe20008000000 */
[----:B------:R-:W-:Y:S01]  /*44d0*/  UMOV UR38, UR9 ;  /* 0x0000000900267c82 */ /* 0x000fe20008000000 */
[----:B------:R-:W-:Y:S02]  /*44e0*/  UISETP.GE.AND UP0, UPT, UR42, 0x1, UPT ;  /* 0x000000012a00788c */ /* 0x000fe4000bf06270 */
[----:B------:R-:W-:Y:S01]  /*44f0*/  UISETP.NE.AND UP4, UPT, UR42, 0x1, UPT ;  /* 0x000000012a00788c */ /* 0x000fe2000bf85270 */
[----:B------:R-:W2:Y:S01]  /*4500*/  LDCU.64 UR22, c[0x0][0xb28] ;  /* 0x00016500ff1677ac */ /* 0x000ea20008000a00 */
[----:B------:R-:W-:-:S02]  /*4510*/  UISETP.NE.AND UP6, UPT, UR15, 0x1, UPT ;  /* 0x000000010f00788c */ /* 0x000fc4000bfc5270 */
[----:B------:R-:W-:Y:S02]  /*4520*/  UISETP.NE.AND UP5, UPT, UR46, 0x1, UPT ;  /* 0x000000012e00788c */ /* 0x000fe4000bfa5270 */
[----:B------:R-:W-:Y:S02]  /*4530*/  UIADD3 UR33, UPT, UPT, UR21, 0x40, URZ ;  /* 0x0000004015217890 */ /* 0x000fe4000fffe0ff */
[----:B------:R-:W-:Y:S02]  /*4540*/  UIADD3 UR25, UPT, UPT, UR21, 0x48, URZ ;  /* 0x0000004815197890 */ /* 0x000fe4000fffe0ff */
[----:B------:R-:W-:Y:S02]  /*4550*/  UIADD3 UR17, UPT, UPT, UR21, 0x50, URZ ;  /* 0x0000005015117890 */ /* 0x000fe4000fffe0ff */
[----:B------:R-:W-:Y:S02]  /*4560*/  UPRMT UR37, UR52, 0x654, UR37 ;  /* 0x0000065434257896 */ /* 0x000fe40008000025 */
[----:B------:R-:W-:-:S02]  /*4570*/  USHF.R.U32.HI UR39, URZ, UR45, UR6 ;  /* 0x0000002dff277299 */ /* 0x000fc40008011606 */
[----:B---3--:R-:W-:Y:S02]  /*4580*/  USHF.R.U32.HI UR38, URZ, UR41, UR38 ;  /* 0x00000029ff267299 */ /* 0x008fe40008011626 */
[----:B------:R-:W-:-:S11]  /*4590*/  UISETP.NE.AND UP2, UPT, UR4, 0x1, UPT ;  /* 0x000000010400788c */ /* 0x000fd6000bf45270 */
.L_x_89:
[C---:B------:R-:W-:Y:S02]  /*45a0*/  LEA R12, R14.reuse, UR21, 0x3 ;  /* 0x000000150e0c7c11 */ /* 0x040fe4000f8e18ff */
[----:B------:R-:W-:Y:S02]  /*45b0*/  SHF.L.U32 R0, R13, 0x1f, RZ ;  /* 0x0000001f0d007819 */ /* 0x000fe400000006ff */
[----:B------:R-:W-:Y:S02]  /*45c0*/  LEA R8, R14, UR21, 0x4 ;  /* 0x000000150e087c11 */ /* 0x000fe4000f8e20ff */
[----:B---3--:R-:W3:Y:S02]  /*45d0*/  SYNCS.PHASECHK.TRANS64.TRYWAIT P0, [R12+URZ+0x90], R0 ;  /* 0x000090000c0075a7 */ /* 0x008ee400080011ff */
[----:B---3--:R-:W-:Y:S05]  /*45e0*/  @!P0 BRA `(.L_x_79) ;  /* 0x0000004400f48947 */ /* 0x008fea0003800000 */
.L_x_169:
        /* <DEDUP_REMOVED lines=8> */
[----:B----4-:R-:W-:Y:S11]  /*4670*/  LOP3.LUT P0, RZ, R10, 0x1, RZ, 0xc0, !PT ;  /* 0x000000010aff7812 */ /* 0x010ff6000780c0ff */
[----:B------:R-:W-:Y:S02]  /*4680*/  @!UPT UIADD3 URZ, UPT, UPT, URZ, URZ, URZ ;  /* 0x000000fffffff290 */ /* 0x000fe4000fffe0ff */
[----:B-1----:R-:W-:Y:S01]  /*4690*/  VOTEU.ANY UP1, P0 ;  /* 0x0000000000ff7886 */ /* 0x002fe20000020100 */
[----:B------:R-:W-:Y:S11]  /*46a0*/  PLOP3.LUT P0, PT, PT, PT, UP1, 0x80, 0x8 ;  /* 0x000000000008781c */ /* 0x000ff60003f0f018 */
[----:B------:R-:W-:Y:S02]  /*46b0*/  @!UPT UIADD3 URZ, UPT, UPT, URZ, URZ, URZ ;  /* 0x000000fffffff290 */ /* 0x000fe4000fffe0ff */
[----:B---3--:R-:W-:Y:S02]  /*46c0*/  @P0 SHF.R.U32.HI R0, RZ, 0x10, R9 ;  /* 0x00000010ff000819 */ /* 0x008fe40000011609 */
[----:B------:R-:W-:Y:S02]  /*46d0*/  @P0 MOV R6, R8 ;  /* 0x0000000800060202 */ /* 0x000fe40000000f00 */
[----:B------:R-:W-:Y:S01]  /*46e0*/  @P0 R2UR UR4, R0 ;  /* 0x00000000000402ca */ /* 0x000fe200000e0000 */
[----:B------:R-:W-:Y:S01]  /*46f0*/  VIADD R0, R12, 0xa0 ;  /* 0x000000a00c007836 */ /* 0x000fe20000000000 */
[----:B------:R-:W-:Y:S02]  /*4700*/  @P0 LOP3.LUT R8, R9, 0xffff, RZ, 0xc0, !PT ;  /* 0x0000ffff09080812 */ /* 0x000fe400078ec0ff */
[----:B------:R-:W-:Y:S02]  /*4710*/  @P0 R2UR UR6, R6 ;  /* 0x00000000060602ca */ /* 0x000fe400000e0000 */
[----:B------:R-:W-:Y:S02]  /*4720*/  PRMT R0, RZ, 0x654, R0 ;  /* 0x00000654ff007816 */ /* 0x000fe40000000000 */
[----:B------:R-:W-:Y:S02]  /*4730*/  @P0 R2UR UR5, R8 ;  /* 0x00000000080502ca */ /* 0x000fe400000e0000 */
[----:B------:R1:W-:Y:S03]  /*4740*/  SYNCS.ARRIVE.TRANS64.RED.A1T0 RZ, [R0+URZ], RZ ;  /* 0x000000ff00ff79a7 */ /* 0x0003e600081004ff */
[----:B------:R-:W-:Y:S04]  /*4750*/  @UP1 UMOV UR29, UR4 ;  /* 0x00000004001d1c82 */ /* 0x000fe80008000000 */
[----:B------:R-:W-:Y:S04]  /*4760*/  @UP1 UMOV UR14, UR6 ;  /* 0x00000006000e1c82 */ /* 0x000fe80008000000 */
[----:B------:R-:W-:Y:S01]  /*4770*/  @UP1 UMOV UR13, UR5 ;  /* 0x00000005000d1c82 */ /* 0x000fe20008000000 */
[----:B------:R-:W-:Y:S05]  /*4780*/  BRA.U !UP0, `(.L_x_80) ;  /* 0x0000000108a47547 */ /* 0x000fea000b800000 */
[----:B------:R-:W-:Y:S02]  /*4790*/  UIMAD.WIDE.U32 UR18, UR13, UR47, URZ ;  /* 0x0000002f0d1272a5 */ /* 0x000fe4000f8e00ff */
[----:B------:R-:W-:Y:S02]  /*47a0*/  UIMAD.WIDE.U32 UR26, UR14, UR44, URZ ;  /* 0x0000002c0e1a72a5 */ /* 0x000fe4000f8e00ff */
[----:B------:R-:W-:Y:S02]  /*47b0*/  USEL UR4, UR30, UR38, !UP5 ;  /* 0x000000261e047287 */ /* 0x000fe4000e800000 */
[----:B------:R-:W-:Y:S02]  /*47c0*/  USEL UR7, UR31, UR39, !UP6 ;  /* 0x000000271f077287 */ /* 0x000fe4000f000000 */
[----:B--2---:R-:W-:Y:S02]  /*47d0*/  UIMAD.WIDE.U32 UR8, UR4, UR22, URZ ;  /* 0x00000016040872a5 */ /* 0x004fe4000f8e00ff */
[----:B------:R-:W-:Y:S01]  /*47e0*/  UIMAD.WIDE.U32 UR10, UR7, UR22, URZ ;  /* 0x00000016070a72a5 */ /* 0x000fe2000f8e00ff */
[----:B------:R-:W-:Y:S02]  /*47f0*/  UMOV UR5, UR19 ;  /* 0x0000001300057c82 */ /* 0x000fe40008000000 */
[----:B------:R-:W-:Y:S03]  /*4800*/  USHF.R.U32.HI UR6, URZ, UR41, UR5 ;  /* 0x00000029ff067299 */ /* 0x000fe60008011605 */
[----:B------:R-:W-:Y:S01]  /*4810*/  UMOV UR5, UR27 ;  /* 0x0000001b00057c82 */ /* 0x000fe20008000000 */
[----:B------:R-:W-:Y:S02]  /*4820*/  USEL UR6, UR13, UR6, !UP5 ;  /* 0x000000060d067287 */ /* 0x000fe4000e800000 */
[----:B------:R-:W-:Y:S03]  /*4830*/  USHF.R.U32.HI UR12, URZ, UR45, UR5 ;  /* 0x0000002dff0c7299 */ /* 0x000fe60008011605 */
[----:B------:R-:W-:Y:S02]  /*4840*/  UMOV UR5, UR9 ;  /* 0x0000000900057c82 */ /* 0x000fe40008000000 */
[----:B------:R-:W-:Y:S03]  /*4850*/  @UP4 USHF.R.U32.HI UR4, URZ, UR23, UR5 ;  /* 0x00000017ff044299 */ /* 0x000fe60008011605 */
[----:B------:R-:W-:Y:S01]  /*4860*/  UMOV UR5, UR11 ;  /* 0x0000000b00057c82 */ /* 0x000fe20008000000 */
[----:B------:R-:W-:Y:S02]  /*4870*/  UIMAD UR4, UR42, UR4, URZ ;  /* 0x000000042a0472a4 */ /* 0x000fe4000f8e02ff */
[----:B------:R-:W-:Y:S02]  /*4880*/  @UP4 USHF.R.U32.HI UR7, URZ, UR23, UR5 ;  /* 0x00000017ff074299 */ /* 0x000fe40008011605 */
[----:B------:R-:W-:Y:S02]  /*4890*/  UIMAD.WIDE.U32 UR10, UR6, UR22, URZ ;  /* 0x00000016060a72a5 */ /* 0x000fe4000f8e00ff */
[----:B------:R-:W-:Y:S02]  /*48a0*/  USEL UR5, UR14, UR12, !UP6 ;  /* 0x0000000c0e057287 */ /* 0x000fe4000f000000 */
[----:B------:R-:W-:Y:S02]  /*48b0*/  UIMAD UR8, UR42, UR7, URZ ;  /* 0x000000072a0872a4 */ /* 0x000fe4000f8e02ff */
[----:B------:R-:W-:Y:S03]  /*48c0*/  UISETP.GE.AND UP0, UPT, UR6, UR4, UPT ;  /* 0x000000040600728c */ /* 0x000fe6000bf06270 */
[----:B------:R-:W-:Y:S01]  /*48d0*/  UMOV UR4, UR11 ;  /* 0x0000000b00047c82 */ /* 0x000fe20008000000 */
[----:B------:R-:W-:Y:S02]  /*48e0*/  UISETP.GE.OR UP0, UPT, UR5, UR8, UP0 ;  /* 0x000000080500728c */ /* 0x000fe40008706670 */
[----:B------:R-:W-:Y:S02]  /*48f0*/  USHF.R.U32.HI UR4, URZ, UR23, UR4 ;  /* 0x00000017ff047299 */ /* 0x000fe40008011604 */
[----:B------:R-:W-:Y:S02]  /*4900*/  UIMAD.WIDE.U32 UR8, UR5, UR22, URZ ;  /* 0x00000016050872a5 */ /* 0x000fe4000f8e00ff */
[----:B------:R-:W-:Y:S04]  /*4910*/  USEL UR10, UR6, UR4, !UP4 ;  /* 0x00000004060a7287 */ /* 0x000fe8000e000000 */
[----:B------:R-:W-:Y:S01]  /*4920*/  UIADD3 UR11, UPT, UPT, -UR10, URZ, URZ ;  /* 0x000000ff0a0b7290 */ /* 0x000fe2000fffe1ff */
[----:B------:R-:W-:Y:S02]  /*4930*/  @!UP0 UMOV UR4, UR9 ;  /* 0x0000000900048c82 */ /* 0x000fe40008000000 */
[----:B------:R-:W-:Y:S02]  /*4940*/  @!UP0 USHF.R.U32.HI UR4, URZ, UR23, UR4 ;  /* 0x00000017ff048299 */ /* 0x000fe40008011604 */
[----:B------:R-:W-:Y:S02]  /*4950*/  UIMAD UR8, UR42, UR11, UR6 ;  /* 0x0000000b2a0872a4 */ /* 0x000fe4000f8e0206 */
[----:B------:R-:W-:Y:S04]  /*4960*/  @!UP0 USEL UR4, UR5, UR4, !UP4 ;  /* 0x0000000405048287 */ /* 0x000fe8000e000000 */
[----:B------:R-:W-:Y:S02]  /*4970*/  @!UP0 UIMAD UR8, UR7, UR8, UR4 ;  /* 0x00000008070882a4 */ /* 0x000fe4000f8e0204 */
[----:B------:R-:W-:Y:S02]  /*4980*/  @!UP0 UIADD3 UR9, UPT, UPT, UR10, -UR4, URZ ;  /* 0x800000040a098290 */ /* 0x000fe4000fffe0ff */
[----:B------:R-:W-:Y:S02]  /*4990*/  UIADD3 UR4, UPT, UPT, -UR5, URZ, URZ ;  /* 0x000000ff05047290 */ /* 0x000fe4000fffe1ff */
[----:B------:R-:W-:Y:S02]  /*49a0*/  UIADD3 UR7, UPT, UPT, -UR6, URZ, URZ ;  /* 0x000000ff06077290 */ /* 0x000fe4000fffe1ff */
[----:B------:R-:W-:Y:S02]  /*49b0*/  @!UP0 UIMAD UR6, UR9, UR42, UR5 ;  /* 0x0000002a090682a4 */ /* 0x000fe4000f8e0205 */
[----:B------:R-:W-:Y:S02]  /*49c0*/  UIMAD UR14, UR15, UR4, UR14 ;  /* 0x000000040f0e72a4 */ /* 0x000fe4000f8e020e */
[----:B------:R-:W-:Y:S01]  /*49d0*/  UIMAD UR13, UR46, UR7, UR13 ;  /* 0x000000072e0d72a4 */ /* 0x000fe2000f8e020d */
[----:B------:R-:W-:Y:S02]  /*49e0*/  @!UP0 UMOV UR5, UR8 ;  /* 0x0000000800058c82 */ /* 0x000fe40008000000 */
[----:B------:R-:W-:Y:S02]  /*49f0*/  UIMAD UR14, UR5, UR15, UR14 ;  /* 0x0000000f050e72a4 */ /* 0x000fe4000f8e020e */
[----:B------:R-:W-:Y:S11]  /*4a00*/  UIMAD UR13, UR6, UR46, UR13 ;  /* 0x0000002e060d72a4 */ /* 0x000ff6000f8e020d */
[----:B------:R-:W-:Y:S01]  /*4a10*/  @!UPT UIADD3 URZ, UPT, UPT, URZ, URZ, URZ ;  /* 0x000000fffffff290 */ /* 0x000fe2000fffe0ff */
.L_x_80:
[----:B------:R-:W3:Y:S01]  /*4a20*/  @!UP2 LDCU.128 UR8, c[0x0][0xb10] ;  /* 0x00016200ff08a7ac */ /* 0x000ee20008000c00 */
[C---:B------:R-:W-:Y:S02]  /*4a30*/  ISETP.NE.U32.AND P1, PT, R4.reuse, RZ, PT ;  /* 0x000000ff0400720c */ /* 0x040fe40003f25070 */
[----:B------:R-:W-:Y:S02]  /*4a40*/  ISETP.NE.U32.AND P0, PT, R4, RZ, PT ;  /* 0x000000ff0400720c */ /* 0x000fe40003f05070 */
[C---:B------:R-:W-:Y:S02]  /*4a50*/  ISETP.NE.AND.EX P1, PT, R5.reuse, RZ, PT, P1 ;  /* 0x000000ff0500720c */ /* 0x040fe40003f25310 */
[----:B------:R-:W-:Y:S01]  /*4a60*/  ISETP.NE.AND.EX P0, PT, R5, RZ, PT, P0 ;  /* 0x000000ff0500720c */ /* 0x000fe20003f05300 */
[----:B------:R-:W4:Y:S01]  /*4a70*/  @!UP2 LDCU UR5, c[0x0][0xb0c] ;  /* 0x00016180ff05a7ac */ /* 0x000f220008000800 */
[----:B------:R-:W-:Y:S01]  /*4a80*/  SHF.L.U32 R9, R15, 0x1f, RZ ;  /* 0x0000001f0f097819 */ /* 0x000fe200000006ff */
[----:B------:R-:W-:Y:S02]  /*4a90*/  USHF.L.U32 UR35, UR16, 0x6, URZ ;  /* 0x0000000610237899 */ /* 0x000fe400080006ff */
[----:B------:R-:W-:Y:S02]  /*4aa0*/  USHF.L.U32 UR34, UR20, 0x7, URZ ;  /* 0x0000000714227899 */ /* 0x000fe400080006ff */
[----:B---3--:R-:W-:Y:S07]  /*4ab0*/  UIMAD.WIDE.U32 UR6, UR14, UR8, URZ ;  /* 0x000000080e0672a5 */ /* 0x008fee000f8e00ff */
[----:B------:R-:W-:Y:S01]  /*4ac0*/  @!UP2 UMOV UR4, UR7 ;  /* 0x000000070004ac82 */ /* 0x000fe20008000000 */
[----:B----4-:R-:W-:Y:S02]  /*4ad0*/  @!UP2 UISETP.NE.AND UP0, UPT, UR5, 0x1, UPT ;  /* 0x000000010500a88c */ /* 0x010fe4000bf05270 */
[----:B------:R-:W-:Y:S02]  /*4ae0*/  @!UP2 USHF.R.U32.HI UR4, URZ, UR9, UR4 ;  /* 0x00000009ff04a299 */ /* 0x000fe40008011604 */
[----:B------:R-:W-:Y:S02]  /*4af0*/  UIMAD.WIDE.U32 UR6, UR13, UR11, URZ ;  /* 0x0000000b0d0672a5 */ /* 0x000fe4000f8e00ff */
[----:B------:R-:W-:Y:S02]  /*4b00*/  @!UP2 USEL UR8, UR14, UR4, !UP0 ;  /* 0x000000040e08a287 */ /* 0x000fe4000c000000 */
[----:B------:R-:W-:Y:S03]  /*4b10*/  @!UP2 UISETP.NE.AND UP0, UPT, UR10, 0x1, UPT ;  /* 0x000000010a00a88c */ /* 0x000fe6000bf05270 */
[----:B------:R-:W-:Y:S02]  /*4b20*/  @!UP2 UMOV UR6, UR7 ;  /* 0x000000070006ac82 */ /* 0x000fe40008000000 */
[----:B------:R-:W3:Y:S02]  /*4b30*/  @!UP2 LDCU UR4, c[0x0][0xb20] ;  /* 0x00016400ff04a7ac */ /* 0x000ee40008000800 */
[----:B---3--:R-:W-:Y:S04]  /*4b40*/  @!UP2 USHF.R.U32.HI UR6, URZ, UR4, UR6 ;  /* 0x00000004ff06a299 */ /* 0x008fe80008011606 */
[----:B------:R-:W-:Y:S04]  /*4b50*/  @!UP2 USEL UR6, UR13, UR6, !UP0 ;  /* 0x000000060d06a287 */ /* 0x000fe8000c000000 */
[----:B------:R-:W-:Y:S02]  /*4b60*/  @!UP2 UIADD3 UR4, UPT, UPT, -UR8, UR6, URZ ;  /* 0x000000060804a290 */ /* 0x000fe4000fffe1ff */
[----:B------:R-:W-:Y:S02]  /*4b70*/  @!UP2 UIADD3 UR6, UPT, UPT, UR8, -UR6, URZ ;  /* 0x800000060806a290 */ /* 0x000fe4000fffe0ff */
[----:B------:R-:W-:Y:S02]  /*4b80*/  @!UP2 UIMAD UR14, UR4, UR5, UR14 ;  /* 0x00000005040ea2a4 */ /* 0x000fe4000f8e020e */
[----:B------:R-:W-:Y:S01]  /*4b90*/  @!UP2 UIMAD UR13, UR6, UR10, UR13 ;  /* 0x0000000a060da2a4 */ /* 0x000fe2000f8e020d */
[----:B------:R-:W-:Y:S11]  /*4ba0*/  BRA.U UP3, `(.L_x_81) ;  /* 0x0000000103107547 */ /* 0x000ff6000b800000 */
[----:B------:R-:W-:Y:S04]  /*4bb0*/  MOV R6, UR40 ;  /* 0x0000002800067c02 */ /* 0x000fe80008000f00 */
[----:B------:R-:W-:Y:S04]  /*4bc0*/  SHF.L.U32 R6, R6, 0x1f, RZ ;  /* 0x0000001f06067819 */ /* 0x000fe800000006ff */
[----:B------:R-:W3:Y:S02]  /*4bd0*/  SYNCS.PHASECHK.TRANS64.TRYWAIT P2, [UR21+0x88], R6 ;  /* 0x00008806ff0075a7 */ /* 0x000ee40008041115 */
[----:B---3--:R-:W-:Y:S05]  /*4be0*/  @!P2 BRA `(.L_x_82) ;  /* 0x000000400088a947 */ /* 0x008fea0003800000 */
.L_x_81:
[----:B------:R-:W-:Y:S05]  /*4bf0*/  @!P1 BRA `(.L_x_83) ;  /* 0x0000000000309947 */ /* 0x000fea0003800000 */
[----:B------:R-:W-:Y:S01]  /*4c00*/  ISETP.NE.U32.AND P1, PT, R2, RZ, PT ;  /* 0x000000ff0200720c */ /* 0x000fe20003f25070 */
[----:B------:R-:W3:Y:S01]  /*4c10*/  LDCU.64 UR4, c[0x0][0x358] ;  /* 0x00006b00ff0477ac */ /* 0x000ee20008000a00 */
[----:B------:R-:W-:Y:S02]  /*4c20*/  IMAD.MOV.U32 R52, RZ, RZ, 0x1 ;  /* 0x00000001ff347424 */ /* 0x000fe400078e00ff */
[----:B------:R-:W-:Y:S11]  /*4c30*/  ISETP.NE.AND.EX P1, PT, R3, RZ, PT, P1 ;  /* 0x000000ff0300720c */ /* 0x000ff60003f25310 */
[----:B------:R-:W-:Y:S02]  /*4c40*/  @!UPT UIADD3 URZ, UPT, UPT, URZ, URZ, URZ ;  /* 0x000000fffffff290 */ /* 0x000fe4000fffe0ff */
[----:B------:R-:W4:Y:S01]  /*4c50*/  @P1 LDC.64 R10, c[0x0][0x888] ;  /* 0x00022200ff0a1b82 */ /* 0x000f220000000a00 */
[----:B-1----:R-:W-:Y:S04]  /*4c60*/  @P1 IMAD R0, R4, UR36, RZ ;  /* 0x0000002404001c24 */ /* 0x002fe8000f8e02ff */
[----:B----4-:R-:W-:Y:S04]  /*4c70*/  @P1 IMAD.WIDE R10, R0, 0x4, R10 ;  /* 0x00000004000a1825 */ /* 0x010fe800078e020a */
[----:B------:R-:W-:Y:S01]  /*4c80*/  HFMA2 R0, -RZ, RZ, 0, 5.9604644775390625e-08 ;  /* 0x00000001ff007431 */ /* 0x000fe200000001ff */
[----:B---3-5:R3:W5:Y:S04]  /*4c90*/  @P1 LDG.E R27, desc[UR4][R10.64] ;  /* 0x000000040a1b1981 */ /* 0x028768000c1e1900 */
[----:B------:R-:W-:Y:S01]  /*4ca0*/  @!P1 PRMT R52, R0, 0x7610, R52 ;  /* 0x0000761000349816 */ /* 0x000fe20000000034 */
[----:B---3--:R-:W4:Y:S06]  /*4cb0*/  @!P1 LDC R27, c[0x0][0x880] ;  /* 0x00022000ff1b9b82 */ /* 0x008f2c0000000800 */
.L_x_83:
[----:B----45:R-:W-:Y:S01]  /*4cc0*/  @!P0 FSETP.EQ.AND P1, PT, R27, RZ, PT ;  /* 0x000000ff1b00820b */ /* 0x030fe20003f22000 */
[----:B------:R-:W-:Y:S01]  /*4cd0*/  @!UPT UIADD3 URZ, UPT, UPT, URZ, URZ, URZ ;  /* 0x000000fffffff290 */ /* 0x000fe2000fffe0ff */
[----:B------:R-:W-:Y:S11]  /*4ce0*/  @!P0 BRA `(.L_x_84) ;  /* 0x0000000000188947 */ /* 0x000ff60003800000 */
[----:B------:R-:W-:Y:S02]  /*4cf0*/  LOP3.LUT P0, RZ, R52, 0xff, RZ, 0xc0, !PT ;  /* 0x000000ff34ff7812 */ /* 0x000fe4000780c0ff */
[----:B------:R-:W-:Y:S04]  /*4d00*/  ISETP.NE.U32.AND P1, PT, R2, RZ, PT ;  /* 0x000000ff0200720c */ /* 0x000fe80003f25070 */
[----:B------:R-:W-:Y:S04]  /*4d10*/  ISETP.NE.AND.EX P1, PT, R3, RZ, PT, P1 ;  /* 0x000000ff0300720c */ /* 0x000fe80003f25310 */
[----:B------:R-:W-:Y:S03]  /*4d20*/  PLOP3.LUT P1, PT, P1, PT, PT, 0x8, 0x80 ;  /* 0x000000000080781c */ /* 0x000fe60000f2e170 */
[----:B------:R-:W-:Y:S11]  /*4d30*/  @P0 FSETP.EQ.AND P1, PT, R27, RZ, PT ;  /* 0x000000ff1b00020b */ /* 0x000ff60003f22000 */
[----:B------:R-:W-:Y:S02]  /*4d40*/  @!UPT UIADD3 URZ, UPT, UPT, URZ, URZ, URZ ;  /* 0x000000fffffff290 */ /* 0x000fe4000fffe0ff */
.L_x_84:
[----:B------:R-:W3:Y:S01]  /*4d50*/  SYNCS.PHASECHK.TRANS64.TRYWAIT P2, [UR21+0x60], R9 ;  /* 0x00006009ff0075a7 */ /* 0x000ee20008041115 */
[----:B------:R-:W-:Y:S04]  /*4d60*/  ELECT P0, URZ, PT ;  /* 0x0000000000ff782f */ /* 0x000fe80003800000 */
[----:B------:R-:W-:Y:S11]  /*4d70*/  PLOP3.LUT P1, PT, P1, P0, PT, 0xf2, 0x2f ;  /* 0x00000000002f781c */ /* 0x000ff60000f21e72 */
[----:B------:R-:W-:Y:S02]  /*4d80*/  @!UPT UIADD3 URZ, UPT, UPT, URZ, URZ, URZ ;  /* 0x000000fffffff290 */ /* 0x000fe4000fffe0ff */
[----:B------:R-:W-:Y:S05]  /*4d90*/  @!P1 IADD3 R8, P0, PT, R16, 0x580, RZ ;  /* 0x0000058010089810 */ /* 0x000fea0007f1e0ff */
[----:B-1----:R-:W-:Y:S01]  /*4da0*/  @!P1 IMAD.X R6, RZ, RZ, R17, P0 ;  /* 0x000000ffff069224 */ /* 0x002fe200000e0611 */
[----:B---3--:R-:W-:Y:S07]  /*4db0*/  @!P2 BRA `(.L_x_85) ;  /* 0x00000040002ca947 */ /* 0x008fee0003800000 */
.L_x_172:
[----:B------:R-:W-:Y:S01]  /*4dc0*/  @!P1 R2UR UR5, R8 ;  /* 0x00000000080592ca */ /* 0x000fe200000e0000 */
[----:B------:R-:W-:Y:S01]  /*4dd0*/  VOTEU.ALL UP0, P1 ;  /* 0x0000000000ff7886 */ /* 0x000fe20000800000 */
[----:B------:R-:W-:Y:S01]  /*4de0*/  @!P1 R2UR UR4, R6 ;  /* 0x00000000060492ca */ /* 0x000fe200000e0000 */
[----:B-1----:R-:W-:Y:S01]  /*4df0*/  @!P1 IMAD.MOV.U32 R0, RZ, RZ, 0x2000 ;  /* 0x00002000ff009424 */ /* 0x002fe200078e00ff */
[----:B------:R-:W-:Y:S01]  /*4e00*/  UMOV UR8, 0x0 ;  /* 0x0000000000087882 */ /* 0x000fe20000000000 */
[----:B------:R-:W-:Y:S01]  /*4e10*/  UMOV UR9, 0x10000000 ;  /* 0x1000000000097882 */ /* 0x000fe20000000000 */
[----:B------:R-:W-:Y:S01]  /*4e20*/  @!UP0 UIADD3 UR32, UPT, UPT, UR21, 0x400, URZ ;  /* 0x0000040015208890 */ /* 0x000fe2000fffe0ff */
[----:B------:R-:W-:Y:S01]  /*4e30*/  @!P1 IADD3 R8, P0, PT, R16, 0x580, RZ ;  /* 0x0000058010089810 */ /* 0x000fe20007f1e0ff */
[----:B------:R-:W-:Y:S01]  /*4e40*/  VOTEU.ALL UP0, P1 ;  /* 0x0000000000ff7886 */ /* 0x000fe20000800000 */
[----:B------:R-:W-:Y:S03]  /*4e50*/  UPRMT UR6, UR52, 0x654, UR33 ;  /* 0x0000065434067896 */ /* 0x000fe60008000021 */
[----:B------:R-:W-:Y:S02]  /*4e60*/  @!P1 IMAD.X R6, RZ, RZ, R17, P0 ;  /* 0x000000ffff069224 */ /* 0x000fe400000e0611 */
[----:B------:R-:W-:Y:S02]  /*4e70*/  IMAD.U32 R10, RZ, RZ, UR5 ;  /* 0x00000005ff0a7e24 */ /* 0x000fe4000f8e00ff */
[----:B------:R-:W-:Y:S03]  /*4e80*/  IMAD.U32 R11, RZ, RZ, UR4 ;  /* 0x00000004ff0b7e24 */ /* 0x000fe6000f8e00ff */
[----:B------:R-:W-:Y:S02]  /*4e90*/  @!P1 R2UR UR4, R10 ;  /* 0x000000000a0492ca */ /* 0x000fe400000e0000 */
[----:B------:R-:W-:Y:S11]  /*4ea0*/  @!P1 R2UR UR5, R11 ;  /* 0x000000000b0592ca */ /* 0x000ff600000e0000 */
[----:B------:R-:W-:Y:S02]  /*4eb0*/  @!UPT UIADD3 URZ, UPT, UPT, URZ, URZ, URZ ;  /* 0x000000fffffff290 */ /* 0x000fe4000fffe0ff */
[----:B------:R1:W-:Y:S01]  /*4ec0*/  @!UP0 UTMALDG.3D [UR32], [UR4], desc[UR8] ;  /* 0x00000820040085b4 */ /* 0x0003e20008011000 */
[----:B------:R1:W-:Y:S01]  /*4ed0*/  @!P1 SYNCS.ARRIVE.TRANS64.RED.A0TR RZ, [UR21+0x40], R0 ;  /* 0x00004000ffff99a7 */ /* 0x0003e20008300415 */
[----:B------:R-:W-:Y:S01]  /*4ee0*/  SYNCS.ARRIVE.TRANS64.RED.A1T0 RZ, [UR6], RZ ;  /* 0x000000ffffff79a7 */ /* 0x000fe20008100406 */
[----:B------:R-:W3:Y:S02]  /*4ef0*/  SYNCS.PHASECHK.TRANS64.TRYWAIT P2, [UR21+0x68], R9 ;  /* 0x00006809ff0075a7 */ /* 0x000ee40008041115 */
[----:B-1-3--:R-:W-:Y:S05]  /*4f00*/  @!P2 BRA `(.L_x_86) ;  /* 0x0000003c00f0a947 */ /* 0x00afea0003800000 */
.L_x_174:
        /* <DEDUP_REMOVED lines=8> */
[----:B------:R-:W-:Y:S01]  /*4f90*/  @!UP0 UIADD3 UR24, UPT, UPT, UR21, 0x2400, URZ ;  /* 0x0000240015188890 */ /* 0x000fe2000fffe0ff */
[----:B------:R-:W-:Y:S01]  /*4fa0*/  VOTEU.ALL UP0, P1 ;  /* 0x0000000000ff7886 */ /* 0x000fe20000800000 */
[----:B------:R-:W-:Y:S01]  /*4fb0*/  UMOV UR27, UR35 ;  /* 0x00000023001b7c82 */ /* 0x000fe20008000000 */
[----:B------:R-:W-:Y:S02]  /*4fc0*/  UMOV UR28, UR36 ;  /* 0x00000024001c7c82 */ /* 0x000fe40008000000 */
[----:B------:R-:W-:Y:S01]  /*4fd0*/  IMAD.U32 R10, RZ, RZ, UR5 ;  /* 0x00000005ff0a7e24 */ /* 0x000fe2000f8e00ff */
[----:B------:R-:W-:Y:S01]  /*4fe0*/  UPRMT UR6, UR52, 0x654, UR25 ;  /* 0x0000065434067896 */ /* 0x000fe20008000019 */
[----:B------:R-:W-:Y:S02]  /*4ff0*/  IMAD.U32 R11, RZ, RZ, UR4 ;  /* 0x00000004ff0b7e24 */ /* 0x000fe4000f8e00ff */
[----:B------:R-:W-:Y:S01]  /*5000*/  @!P1 IMAD.X R6, RZ, RZ, R17, P0 ;  /* 0x000000ffff069224 */ /* 0x000fe200000e0611 */
        /* <DEDUP_REMOVED lines=8> */
.L_x_176:
[----:B------:R-:W-:Y:S01]  /*5090*/  @!P1 R2UR UR5, R8 ;  /* 0x00000000080592ca */ /* 0x000fe200000e0000 */
[----:B------:R-:W-:Y:S01]  /*50a0*/  VOTEU.ALL UP0, P1 ;  /* 0x0000000000ff7886 */ /* 0x000fe20000800000 */
[----:B------:R-:W-:Y:S01]  /*50b0*/  @!P1 R2UR UR4, R6 ;  /* 0x00000000060492ca */ /* 0x000fe200000e0000 */
[----:B-1----:R-:W-:Y:S01]  /*50c0*/  @!P1 IMAD.MOV.U32 R0, RZ, RZ, 0x2000 ;  /* 0x00002000ff009424 */ /* 0x002fe200078e00ff */
[----:B------:R-:W-:Y:S01]  /*50d0*/  UMOV UR8, 0x0 ;  /* 0x0000000000087882 */ /* 0x000fe20000000000 */
[----:B------:R-:W-:Y:S01]  /*50e0*/  UMOV UR9, 0x10000000 ;  /* 0x1000000000097882 */ /* 0x000fe20000000000 */
[----:B------:R-:W-:Y:S01]  /*50f0*/  @!UP0 UIADD3 UR18, UPT, UPT, UR34, 0x40, URZ ;  /* 0x0000004022128890 */ /* 0x000fe2000fffe0ff */
[----:B------:R-:W-:Y:S01]  /*5100*/  VIADD R14, R14, 0x1 ;  /* 0x000000010e0e7836 */ /* 0x000fe20000000000 */
[----:B------:R-:W-:Y:S01]  /*5110*/  @!UP0 UIADD3 UR16, UPT, UPT, UR21, 0x4400, URZ ;  /* 0x0000440015108890 */ /* 0x000fe2000fffe0ff */
[----:B------:R-:W-:Y:S01]  /*5120*/  VOTEU.ALL UP0, P1 ;  /* 0x0000000000ff7886 */ /* 0x000fe20000800000 */
[----:B------:R-:W-:Y:S01]  /*5130*/  UMOV UR19, UR35 ;  /* 0x0000002300137c82 */ /* 0x000fe20008000000 */
[----:B------:R-:W-:Y:S02]  /*5140*/  UMOV UR20, UR36 ;  /* 0x0000002400147c82 */ /* 0x000fe40008000000 */
[----:B------:R-:W-:Y:S01]  /*5150*/  IMAD.U32 R10, RZ, RZ, UR5 ;  /* 0x00000005ff0a7e24 */ /* 0x000fe2000f8e00ff */
[----:B------:R-:W-:Y:S01]  /*5160*/  UPRMT UR6, UR52, 0x654, UR17 ;  /* 0x0000065434067896 */ /* 0x000fe20008000011 */
        /* <DEDUP_REMOVED lines=9> */
.L_x_178:
[----:B------:R-:W-:Y:S01]  /*5200*/  @!P1 IADD3 R6, P0, PT, R16, 0x580, RZ ;  /* 0x0000058010069810 */ /* 0x000fe20007f1e0ff */
[----:B------:R-:W-:Y:S01]  /*5210*/  VOTEU.ALL UP0, P1 ;  /* 0x0000000000ff7886 */ /* 0x000fe20000800000 */
[----:B------:R-:W-:Y:S01]  /*5220*/  UMOV UR6, 0x0 ;  /* 0x0000000000067882 */ /* 0x000fe20000000000 */
[----:B------:R-:W-:Y:S01]  /*5230*/  UMOV UR7, 0x10000000 ;  /* 0x1000000000077882 */ /* 0x000fe20000000000 */
[----:B------:R-:W-:Y:S01]  /*5240*/  @!P1 R2UR UR5, R6 ;  /* 0x00000000060592ca */ /* 0x000fe200000e0000 */
[----:B-1----:R-:W-:Y:S01]  /*5250*/  @!P1 IMAD.X R0, RZ, RZ, R17, P0 ;  /* 0x000000ffff009224 */ /* 0x002fe200000e0611 */
[----:B------:R-:W-:Y:S01]  /*5260*/  @!UP0 UIADD3 UR10, UPT, UPT, UR34, 0x60, URZ ;  /* 0x00000060220a8890 */ /* 0x000fe2000fffe0ff */
[----:B------:R-:W-:Y:S01]  /*5270*/  R2UR UR16, R54 ;  /* 0x00000000361072ca */ /* 0x000fe200000e0000 */
[----:B------:R-:W-:Y:S01]  /*5280*/  @!UP0 UIADD3 UR8, UPT, UPT, UR21, 0x6400, URZ ;  /* 0x0000640015088890 */ /* 0x000fe2000fffe0ff */
[----:B------:R-:W-:Y:S01]  /*5290*/  ISETP.NE.AND P0, PT, R14, 0x2, PT ;  /* 0x000000020e00780c */ /* 0x000fe20003f05270 */
[----:B------:R-:W-:Y:S01]  /*52a0*/  @!UP0 UIADD3 UR9, UPT, UPT, UR21, 0x58, URZ ;  /* 0x0000005815098890 */ /* 0x000fe2000fffe0ff */
[----:B------:R-:W-:Y:S01]  /*52b0*/  @!P1 R2UR UR4, R0 ;  /* 0x00000000000492ca */ /* 0x000fe200000e0000 */
[----:B------:R-:W-:Y:S01]  /*52c0*/  VOTEU.ALL UP0, P1 ;  /* 0x0000000000ff7886 */ /* 0x000fe20000800000 */
[----:B------:R-:W-:Y:S01]  /*52d0*/  UMOV UR11, UR35 ;  /* 0x00000023000b7c82 */ /* 0x000fe20008000000 */
[----:B------:R-:W-:Y:S01]  /*52e0*/  UMOV UR12, UR36 ;  /* 0x00000024000c7c82 */ /* 0x000fe20008000000 */
[----:B------:R-:W-:Y:S01]  /*52f0*/  SEL R0, RZ, 0x1, P0 ;  /* 0x00000001ff007807 */ /* 0x000fe20000000000 */
[----:B------:R-:W-:Y:S01]  /*5300*/  UPLOP3.LUT UP3, UPT, UPT, UPT, UPT, 0x80, 0x8 ;  /* 0x000000000008789c */ /* 0x000fe20003f6f070 */
[----:B------:R-:W-:Y:S01]  /*5310*/  IMAD.U32 R8, RZ, RZ, UR5 ;  /* 0x00000005ff087e24 */ /* 0x000fe2000f8e00ff */
[----:B------:R-:W-:Y:S01]  /*5320*/  LOP3.LUT R15, R15, 0x1, RZ, 0x3c, !PT ;  /* 0x000000010f0f7812 */ /* 0x000fe200078e3cff */
[----:B------:R-:W-:Y:S01]  /*5330*/  UMOV UR36, UR29 ;  /* 0x0000001d00247c82 */ /* 0x000fe20008000000 */
[----:B------:R-:W-:Y:S01]  /*5340*/  LOP3.LUT R13, R13, R0, RZ, 0x3c, !PT ;  /* 0x000000000d0d7212 */ /* 0x000fe200078e3cff */
[----:B------:R-:W-:Y:S01]  /*5350*/  UIADD3 UR20, UPT, UPT, UR13, UR16, URZ ;  /* 0x000000100d147290 */ /* 0x000fe2000fffe0ff */
[----:B------:R-:W-:Y:S01]  /*5360*/  SEL R14, R14, RZ, P0 ;  /* 0x000000ff0e0e7207 */ /* 0x000fe20000000000 */
[----:B------:R-:W-:Y:S01]  /*5370*/  UIADD3 UR16, UPT, UPT, UR14, UR63, URZ ;  /* 0x0000003f0e107290 */ /* 0x000fe2000fffe0ff */
[----:B------:R-:W-:Y:S01]  /*5380*/  IMAD.U32 R9, RZ, RZ, UR4 ;  /* 0x00000004ff097e24 */ /* 0x000fe2000f8e00ff */
[----:B------:R-:W-:Y:S04]  /*5390*/  @!P1 R2UR UR4, R8 ;  /* 0x00000000080492ca */ /* 0x000fe800000e0000 */
[----:B------:R-:W-:Y:S11]  /*53a0*/  @!P1 R2UR UR5, R9 ;  /* 0x00000000090592ca */ /* 0x000ff600000e0000 */
[----:B------:R-:W-:Y:S02]  /*53b0*/  @!UPT UIADD3 URZ, UPT, UPT, URZ, URZ, URZ ;  /* 0x000000fffffff290 */ /* 0x000fe4000fffe0ff */
[----:B------:R3:W-:Y:S01]  /*53c0*/  @!UP0 UTMALDG.3D [UR8], [UR4], desc[UR6] ;  /* 0x00000608040085b4 */ /* 0x0007e20008011000 */
[----:B------:R3:W-:Y:S01]  /*53d0*/  @!P1 SYNCS.ARRIVE.TRANS64.RED.A0TR RZ, [UR21+0x58], R7 ;  /* 0x00005807ffff99a7 */ /* 0x0007e20008300415 */
[----:B------:R-:W-:Y:S01]  /*53e0*/  SYNCS.ARRIVE.TRANS64.RED.A1T0 RZ, [UR37], RZ ;  /* 0x000000ffffff79a7 */ /* 0x000fe20008100425 */
[----:B------:R-:W-:Y:S05]  /*53f0*/  BRA.U UP1, `(.L_x_89) ;  /* 0xfffffff101687547 */ /* 0x000fea000b83ffff */
[----:B------:R-:W-:-:S04]  /*5400*/  SHF.L.U32 R2, R15, 0x1f, RZ ;  /* 0x0000001f0f027819 */ /* 0x000fc800000006ff */
[----:B------:R-:W1:Y:S02]  /*5410*/  SYNCS.PHASECHK.TRANS64.TRYWAIT P0, [UR21+0x60], R2 ;  /* 0x00006002ff0075a7 */ /* 0x000e640008001115 */
[----:B-1----:R-:W-:Y:S05]  /*5420*/  @!P0 BRA `(.L_x_90) ;  /* 0x0000003800f08947 */ /* 0x002fea0003800000 */
.L_x_180:
[----:B------:R-:W4:Y:S02]  /*5430*/  SYNCS.PHASECHK.TRANS64.TRYWAIT P0, [UR21+0x68], R2 ;  /* 0x00006802ff0075a7 */ /* 0x000f240008001115 */
[----:B----4-:R-:W-:Y:S05]  /*5440*/  @!P0 BRA `(.L_x_91) ;  /* 0x0000003c00008947 */ /* 0x010fea0003800000 */
.L_x_182:
[----:B------:R-:W4:Y:S02]  /*5450*/  SYNCS.PHASECHK.TRANS64.TRYWAIT P0, [UR21+0x70], R2 ;  /* 0x00007002ff0075a7 */ /* 0x000f240008001115 */
[----:B----4-:R-:W-:Y:S05]  /*5460*/  @!P0 BRA `(.L_x_92) ;  /* 0x0000003c00108947 */ /* 0x010fea0003800000 */
.L_x_184:
[----:B-1----:R-:W-:-:S07]  /*5470*/  MOV R0, UR21 ;  /* 0x0000001500007c02 */ /* 0x002fce0008000f00 */
.L_x_93:
[----:B-1----:R-:W-:-:S04]  /*5480*/  SHF.L.U32 R2, R15, 0x1f, RZ ;  /* 0x0000001f0f027819 */ /* 0x002fc800000006ff */
[----:B------:R1:W4:Y:S03]  /*5490*/  SYNCS.PHASECHK.TRANS64.TRYWAIT P0, [R0+URZ+0x78], R2 ;  /* 0x00007802000075a7 */ /* 0x00032600080011ff */
[----:B----4-:R-:W-:Y:S05]  /*54a0*/  @!P0 NANOSLEEP.SYNCS 0x989680 ;  /* 0x009896800000895d */ /* 0x010fea0003900000 */
[----:B------:R-:W4:Y:S02]  /*54b0*/  @!P0 SYNCS.PHASECHK.TRANS64 P0, [R0+URZ+0x78], R2 ;  /* 0x00007802000085a7 */ /* 0x000f2400080010ff */
[----:B--234-:R-:W-:Y:S05]  /*54c0*/  @P0 EXIT ;  /* 0x000000000000094d */ /* 0x01cfea0003800000 */
[----:B------:R-:W-:Y:S05]  /*54d0*/  BRA `(.L_x_93) ;  /* 0xfffffffc00e87947 */ /* 0x000fea000383ffff */
.L_x_78:
[----:B------:R-:W-:-:S06]  /*54e0*/  UISETP.GE.AND UP0, UPT, UR17, 0x4, UPT ;  /* 0x000000041100788c */ /* 0x000fcc000bf06270 */
[----:B------:R-:W-:-:S13]  /*54f0*/  PLOP3.LUT P0, PT, PT, PT, UP0, 0x80, 0x8 ;  /* 0x000000000008781c */ /* 0x000fda0003f0f008 */
[----:B-1----:R-:W-:Y:S05]  /*5500*/  @!P0 EXIT ;  /* 0x000000000000894d */ /* 0x002fea0003800000 */
[----:B------:R-:W-:Y:S01]  /*5510*/  BAR.SYNC.DEFER_BLOCKING 0x6, 0xa0 ;  /* 0x0182800000007b1d */ /* 0x000fe20000010000 */
[C---:B------:R-:W-:Y:S01]  /*5520*/  IMAD.SHL.U32 R6, R64.reuse, 0x20, RZ ;  /* 0x0000002040067824 */ /* 0x040fe200078e00ff */
[C---:B------:R-:W-:Y:S01]  /*5530*/  R2P PR, R64.reuse, 0x6 ;  /* 0x0000000640007804 */ /* 0x040fe20000000000 */
[C---:B------:R-:W-:Y:S01]  /*5540*/  IMAD.SHL.U32 R2, R64.reuse, 0x4, RZ ;  /* 0x0000000440027824 */ /* 0x040fe200078e00ff */
[----:B------:R-:W-:Y:S01]  /*5550*/  CS2R R58, SRZ ;  /* 0x00000000003a7805 */ /* 0x000fe2000001ff00 */
[----:B------:R-:W-:Y:S01]  /*5560*/  IMAD.U32 R23, R64, 0x10000, RZ ;  /* 0x0001000040177824 */ /* 0x000fe200078e00ff */
[----:B------:R-:W-:Y:S01]  /*5570*/  UMOV UR44, 0x400 ;  /* 0x00000400002c7882 */ /* 0x000fe20000000000 */
[----:B------:R-:W1:Y:S01]  /*5580*/  LDCU.64 UR4, c[0x0][0x890] ;  /* 0x00011200ff0477ac */ /* 0x000e620008000a00 */
[----:B------:R-:W2:Y:S01]  /*5590*/  LDC.64 R50, c[0x0][0x8b0] ;  /* 0x00022c00ff327b82 */ /* 0x000ea20000000a00 */
[----:B------:R-:W-:Y:S01]  /*55a0*/  LOP3.LUT R3, R6, 0xe0, RZ, 0xc0, !PT ;  /* 0x000000e006037812 */ /* 0x000fe200078ec0ff */
[----:B------:R-:W-:Y:S01]  /*55b0*/  IMAD.SHL.U32 R26, R64, 0x10, RZ ;  /* 0x00000010401a7824 */ /* 0x000fe200078e00ff */
[----:B------:R-:W-:Y:S01]  /*55c0*/  ULEA UR44, UR52, UR44, 0x18 ;  /* 0x0000002c342c7291 */ /* 0x000fe2000f8ec0ff */
[----:B------:R-:W-:Y:S01]  /*55d0*/  LOP3.LUT R6, R6, 0x100, RZ, 0xc0, !PT ;  /* 0x0000010006067812 */ /* 0x000fe200078ec0ff */
[----:B------:R-:W-:Y:S01]  /*55e0*/  IMAD.MOV.U32 R63, RZ, RZ, 0x10 ;  /* 0x00000010ff3f7424 */ /* 0x000fe200078e00ff */
[----:B------:R-:W-:Y:S01]  /*55f0*/  LOP3.LUT R2, R3, 0x1c, R2, 0xf8, !PT ;  /* 0x0000001c03027812 */ /* 0x000fe200078ef802 */
[----:B------:R-:W-:Y:S01]  /*5600*/  IMAD.MOV.U32 R62, RZ, RZ, 0x20 ;  /* 0x00000020ff3e7424 */ /* 0x000fe200078e00ff */
[----:B------:R-:W3:Y:S01]  /*5610*/  LDC.64 R48, c[0x0][0x8a8] ;  /* 0x00022a00ff307b82 */ /* 0x000ee20000000a00 */
[----:B------:R-:W-:Y:S01]  /*5620*/  SHF.R.U32.HI R3, RZ, 0x2, R64 ;  /* 0x00000002ff037819 */ /* 0x000fe20000011640 */
[----:B------:R-:W-:Y:S01]  /*5630*/  IMAD.MOV.U32 R61, RZ, RZ, 0x1 ;  /* 0x00000001ff3d7424 */ /* 0x000fe200078e00ff */
[----:B------:R-:W-:Y:S01]  /*5640*/  LOP3.LUT R23, R23, 0x600000, RZ, 0xc0, !PT ;  /* 0x0060000017177812 */ /* 0x000fe200078ec0ff */
[----:B------:R-:W-:Y:S01]  /*5650*/  IMAD.MOV.U32 R22, RZ, RZ, RZ ;  /* 0x000000ffff167224 */ /* 0x000fe200078e00ff */
[----:B------:R-:W-:Y:S01]  /*5660*/  LOP3.LUT R26, R6, 0x600, R26, 0xf8, !PT ;  /* 0x00000600061a7812 */ /* 0x000fe200078ef81a */
[----:B------:R-:W-:Y:S01]  /*5670*/  IMAD.MOV.U32 R60, RZ, RZ, RZ ;  /* 0x000000ffff3c7224 */ /* 0x000fe200078e00ff */
[----:B------:R-:W-:Y:S01]  /*5680*/  LOP3.LUT R2, R2, 0x4, R3, 0x78, !PT ;  /* 0x0000000402027812 */ /* 0x000fe200078e7803 */
[----:B------:R-:W4:Y:S01]  /*5690*/  LDS R0, [UR44+0x140] ;  /* 0x0001402cff007984 */ /* 0x000f220008000800 */
[----:B-1----:R-:W-:Y:S01]  /*56a0*/  IMAD.U32 R66, RZ, RZ, UR4 ;  /* 0x00000004ff427e24 */ /* 0x002fe2000f8e00ff */
[----:B------:R-:W-:Y:S01]  /*56b0*/  UIADD3 UR4, UPT, UPT, UR44, 0x400, URZ ;  /* 0x000004002c047890 */ /* 0x000fe2000fffe0ff */
[----:B------:R-:W-:Y:S01]  /*56c0*/  LOP3.LUT R26, R26, R2, RZ, 0xfc, !PT ;  /* 0x000000021a1a7212 */ /* 0x000fe200078efcff */
[----:B------:R-:W-:Y:S01]  /*56d0*/  IMAD.U32 R65, RZ, RZ, UR5 ;  /* 0x00000005ff417e24 */ /* 0x000fe2000f8e00ff */
[----:B------:R-:W-:Y:S01]  /*56e0*/  LOP3.LUT R64, R64, 0x60, RZ, 0xc0, !PT ;  /* 0x0000006040407812 */ /* 0x000fe200078ec0ff */
[----:B------:R-:W1:Y:S01]  /*56f0*/  LDCU UR60, c[0x0][0x370] ;  /* 0x00006e00ff3c77ac */ /* 0x000e620008000800 */
[----:B------:R-:W-:Y:S01]  /*5700*/  SEL R63, R63, 0xfffffff0, !P2 ;  /* 0xfffffff03f3f7807 */ /* 0x000fe20005000000 */
[----:B------:R-:W-:Y:S01]  /*5710*/  IMAD.U32 R56, RZ, RZ, UR4 ;  /* 0x00000004ff387e24 */ /* 0x000fe2000f8e00ff */
[----:B------:R-:W-:Y:S01]  /*5720*/  SEL R62, R62, 0xffffffe0, !P1 ;  /* 0xffffffe03e3e7807 */ /* 0x000fe20004800000 */
[----:B------:R-:W1:Y:S01]  /*5730*/  LDCU UR43, c[0x0][0xb0c] ;  /* 0x00016180ff2b77ac */ /* 0x000e620008000800 */
[----:B------:R-:W1:Y:S01]  /*5740*/  LDCU UR39, c[0x0][0xb30] ;  /* 0x00016600ff2777ac */ /* 0x000e620008000800 */
[----:B------:R-:W1:Y:S01]  /*5750*/  LDCU.64 UR54, c[0x0][0x888] ;  /* 0x00011100ff3677ac */ /* 0x000e620008000a00 */
[----:B------:R-:W1:Y:S01]  /*5760*/  LDCU.64 UR40, c[0x0][0xb28] ;  /* 0x00016500ff2877ac */ /* 0x000e620008000a00 */
[----:B------:R-:W1:Y:S01]  /*5770*/  LDCU.128 UR56, c[0x0][0xb10] ;  /* 0x00016200ff3877ac */ /* 0x000e620008000c00 */
[----:B------:R-:W1:Y:S01]  /*5780*/  LDCU UR53, c[0x0][0x374] ;  /* 0x00006e80ff3577ac */ /* 0x000e620008000800 */
[----:B------:R-:W-:Y:S01]  /*5790*/  UMOV UR47, URZ ;  /* 0x000000ff002f7c82 */ /* 0x000fe20008000000 */
[----:B------:R-:W-:Y:S01]  /*57a0*/  UMOV UR46, URZ ;  /* 0x000000ff002e7c82 */ /* 0x000fe20008000000 */
[----:B-1234-:R-:W-:-:S07]  /*57b0*/  IMAD.IADD R23, R0, 0x1, R23 ;  /* 0x0000000100177824 */ /* 0x01efce00078e0217 */
.L_x_137:
[C---:B------:R-:W-:Y:S02]  /*57c0*/  LEA R3, R58.reuse, UR44, 0x3 ;  /* 0x0000002c3a037c11 */ /* 0x040fe4000f8e18ff */
[----:B------:R-:W-:Y:S02]  /*57d0*/  SHF.L.U32 R0, R59, 0x1f, RZ ;  /* 0x0000001f3b007819 */ /* 0x000fe400000006ff */
[----:B-1----:R-:W-:Y:S02]  /*57e0*/  LEA R4, R58, UR44, 0x4 ;  /* 0x0000002c3a047c11 */ /* 0x002fe4000f8e20ff */
[----:B------:R-:W1:Y:S02]  /*57f0*/  SYNCS.PHASECHK.TRANS64.TRYWAIT P0, [R3+URZ+0x90], R0 ;  /* 0x00009000030075a7 */ /* 0x000e6400080011ff */
[----:B-1----:R-:W-:Y:S05]  /*5800*/  @!P0 BRA `(.L_x_94) ;  /* 0x0000003800408947 */ /* 0x002fea0003800000 */
.L_x_185:
[----:B------:R-:W2:Y:S01]  /*5810*/  LDS.128 R4, [R4+0x120] ;  /* 0x0001200004047984 */ /* 0x000ea20000000c00 */
[----:B------:R-:W-:Y:S01]  /*5820*/  UISETP.GE.AND UP0, UPT, UR42, 0x1, UPT ;  /* 0x000000012a00788c */ /* 0x000fe2000bf06270 */
[----:B------:R-:W-:Y:S01]  /*5830*/  @!PT LDS RZ, [RZ] ;  /* 0x00000000fffff984 */ /* 0x000fe20000000800 */
[----:B------:R-:W-:Y:S01]  /*5840*/  @!PT LDS RZ, [RZ] ;  /* 0x00000000fffff984 */ /* 0x000fe20000000800 */
[----:B------:R-:W-:Y:S01]  /*5850*/  @!PT LDS RZ, [RZ] ;  /* 0x00000000fffff984 */ /* 0x000fe20000000800 */
[----:B------:R-:W-:Y:S01]  /*5860*/  @!PT LDS RZ, [RZ] ;  /* 0x00000000fffff984 */ /* 0x000fe20000000800 */
[----:B------:R3:W-:Y:S06]  /*5870*/  MEMBAR.ALL.CTA ;  /* 0x0000000000007992 */ /* 0x0007ec0000008000 */
[----:B---3--:R-:W3:Y:S01]  /*5880*/  FENCE.VIEW.ASYNC.S ;  /* 0x00000000000073c6 */ /* 0x008ee20000000000 */
[----:B--2---:R-:W-:Y:S11]  /*5890*/  LOP3.LUT P0, RZ, R6, 0x1, RZ, 0xc0, !PT ;  /* 0x0000000106ff7812 */ /* 0x004ff6000780c0ff */
[----:B------:R-:W-:Y:S02]  /*58a0*/  @!UPT UIADD3 URZ, UPT, UPT, URZ, URZ, URZ ;  /* 0x000000fffffff290 */ /* 0x000fe4000fffe0ff */
[----:B---3--:R-:W-:Y:S01]  /*58b0*/  VOTEU.ANY UP1, P0 ;  /* 0x0000000000ff7886 */ /* 0x008fe20000020100 */
[----:B------:R-:W-:Y:S01]  /*58c0*/  PLOP3.LUT P0, PT, PT, PT, UP1, 0x80, 0x8 ;  /* 0x000000000008781c */ /* 0x000fe20003f0f018 */
[----:B------:R-:W-:Y:S11]  /*58d0*/  UP2UR UR62, UPR, URZ, 0x2 ;  /* 0x00000002ff3e7883 */ /* 0x000ff60008000000 */
[----:B------:R-:W-:Y:S01]  /*58e0*/  @!UPT UIADD3 URZ, UPT, UPT, URZ, URZ, URZ ;  /* 0x000000fffffff290 */ /* 0x000fe2000fffe0ff */
[----:B-1----:R-:W-:Y:S02]  /*58f0*/  @P0 SHF.R.U32.HI R0, RZ, 0x10, R5 ;  /* 0x00000010ff000819 */ /* 0x002fe40000011605 */
        /* <DEDUP_REMOVED lines=12> */
[----:B------:R-:W2:Y:S01]  /*59c0*/  LDCU UR12, c[0x0][0xb20] ;  /* 0x00016400ff0c77ac */ /* 0x000ea20008000800 */
[----:B------:R-:W-:Y:S02]  /*59d0*/  UIMAD.WIDE.U32 UR4, UR53, UR59, URZ ;  /* 0x0000003b350472a5 */ /* 0x000fe4000f8e00ff */
[----:B------:R-:W-:Y:S02]  /*59e0*/  UIMAD.WIDE.U32 UR6, UR60, UR56, URZ ;  /* 0x000000383c0672a5 */ /* 0x000fe4000f8e00ff */
[----:B------:R-:W-:Y:S02]  /*59f0*/  UISETP.NE.AND UP0, UPT, UR58, 0x1, UPT ;  /* 0x000000013a00788c */ /* 0x000fe4000bf05270 */
[----:B------:R-:W-:Y:S02]  /*5a00*/  UIMAD.WIDE.U32 UR8, UR37, UR59, URZ ;  /* 0x0000003b250872a5 */ /* 0x000fe4000f8e00ff */
[----:B------:R-:W-:Y:S02]  /*5a10*/  UIMAD.WIDE.U32 UR10, UR38, UR56, URZ ;  /* 0x00000038260a72a5 */ /* 0x000fe4000f8e00ff */
[----:B------:R-:W-:Y:S02]  /*5a20*/  UISETP.NE.AND UP1, UPT, UR43, 0x1, UPT ;  /* 0x000000012b00788c */ /* 0x000fe4000bf25270 */
[----:B------:R-:W-:Y:S01]  /*5a30*/  UISETP.NE.AND UP2, UPT, UR42, 0x1, UPT ;  /* 0x000000012a00788c */ /* 0x000fe2000bf45270 */
[----:B------:R-:W-:Y:S02]  /*5a40*/  UMOV UR4, UR5 ;  /* 0x0000000500047c82 */ /* 0x000fe40008000000 */
[----:B--2---:R-:W-:Y:S03]  /*5a50*/  USHF.R.U32.HI UR5, URZ, UR12, UR4 ;  /* 0x0000000cff057299 */ /* 0x004fe60008011604 */
[----:B------:R-:W-:Y:S02]  /*5a60*/  UMOV UR4, UR7 ;  /* 0x0000000700047c82 */ /* 0x000fe40008000000 */
[----:B------:R-:W-:Y:S02]  /*5a70*/  USHF.R.U32.HI UR7, URZ, UR57, UR4 ;  /* 0x00000039ff077299 */ /* 0x000fe40008011604 */
[----:B------:R-:W-:Y:S02]  /*5a80*/  USEL UR4, UR53, UR5, !UP0 ;  /* 0x0000000535047287 */ /* 0x000fe4000c000000 */
[----:B------:R-:W-:Y:S01]  /*5a90*/  USEL UR7, UR60, UR7, !UP1 ;  /* 0x000000073c077287 */ /* 0x000fe2000c800000 */
[----:B------:R-:W-:Y:S01]  /*5aa0*/  UMOV UR5, UR9 ;  /* 0x0000000900057c82 */ /* 0x000fe20008000000 */
[----:B------:R-:W-:Y:S02]  /*5ab0*/  UIMAD.WIDE.U32 UR8, UR4, UR40, URZ ;  /* 0x00000028040872a5 */ /* 0x000fe4000f8e00ff */
[----:B------:R-:W-:Y:S03]  /*5ac0*/  USHF.R.U32.HI UR6, URZ, UR12, UR5 ;  /* 0x0000000cff067299 */ /* 0x000fe60008011605 */
[----:B------:R-:W-:Y:S01]  /*5ad0*/  UMOV UR5, UR11 ;  /* 0x0000000b00057c82 */ /* 0x000fe20008000000 */
[----:B------:R-:W-:Y:S02]  /*5ae0*/  UIMAD.WIDE.U32 UR10, UR7, UR40, URZ ;  /* 0x00000028070a72a5 */ /* 0x000fe4000f8e00ff */
[----:B------:R-:W-:Y:S02]  /*5af0*/  USHF.R.U32.HI UR12, URZ, UR57, UR5 ;  /* 0x00000039ff0c7299 */ /* 0x000fe40008011605 */
[----:B------:R-:W-:Y:S01]  /*5b00*/  USEL UR6, UR37, UR6, !UP0 ;  /* 0x0000000625067287 */ /* 0x000fe2000c000000 */
[----:B------:R-:W-:Y:S02]  /*5b10*/  UMOV UR5, UR9 ;  /* 0x0000000900057c82 */ /* 0x000fe40008000000 */
[----:B------:R-:W-:Y:S01]  /*5b20*/  UMOV UR10, UR11 ;  /* 0x0000000b000a7c82 */ /* 0x000fe20008000000 */
[----:B------:R-:W-:Y:S02]  /*5b30*/  @UP2 USHF.R.U32.HI UR4, URZ, UR41, UR5 ;  /* 0x00000029ff042299 */ /* 0x000fe40008011605 */
[----:B------:R-:W-:Y:S02]  /*5b40*/  @UP2 USHF.R.U32.HI UR7, URZ, UR41, UR10 ;  /* 0x00000029ff072299 */ /* 0x000fe4000801160a */
[----:B------:R-:W-:Y:S02]  /*5b50*/  UIMAD UR4, UR42, UR4, URZ ;  /* 0x000000042a0472a4 */ /* 0x000fe4000f8e02ff */
        /* <DEDUP_REMOVED lines=8> */
[----:B------:R-:W-:Y:S02]  /*5be0*/  USEL UR11, UR6, UR4, !UP2 ;  /* 0x00000004060b7287 */ /* 0x000fe4000d000000 */
[----:B------:R-:W-:Y:S02]  /*5bf0*/  UIADD3 UR8, UPT, UPT, -UR5, URZ, URZ ;  /* 0x000000ff05087290 */ /* 0x000fe4000fffe1ff */
[----:B------:R-:W-:Y:S01]  /*5c00*/  UIADD3 UR10, UPT, UPT, -UR11, URZ, URZ ;  /* 0x000000ff0b0a7290 */ /* 0x000fe2000fffe1ff */
[----:B------:R-:W-:Y:S01]  /*5c10*/  @!UP0 UMOV UR4, UR9 ;  /* 0x0000000900048c82 */ /* 0x000fe20008000000 */
[----:B------:R-:W-:Y:S02]  /*5c20*/  UIADD3 UR9, UPT, UPT, -UR6, URZ, URZ ;  /* 0x000000ff06097290 */ /* 0x000fe4000fffe1ff */
[----:B------:R-:W-:Y:S02]  /*5c30*/  @!UP0 USHF.R.U32.HI UR4, URZ, UR41, UR4 ;  /* 0x00000029ff048299 */ /* 0x000fe40008011604 */
[----:B------:R-:W-:Y:S02]  /*5c40*/  UIMAD UR10, UR42, UR10, UR6 ;  /* 0x0000000a2a0a72a4 */ /* 0x000fe4000f8e0206 */
[----:B------:R-:W-:Y:S04]  /*5c50*/  @!UP0 USEL UR4, UR5, UR4, !UP2 ;  /* 0x0000000405048287 */ /* 0x000fe8000d000000 */
[----:B------:R-:W-:Y:S02]  /*5c60*/  @!UP0 UIMAD UR10, UR7, UR10, UR4 ;  /* 0x0000000a070a82a4 */ /* 0x000fe4000f8e0204 */
[----:B------:R-:W-:Y:S02]  /*5c70*/  @!UP0 UIADD3 UR11, UPT, UPT, UR11, -UR4, URZ ;  /* 0x800000040b0b8290 */ /* 0x000fe4000fffe0ff */
[----:B------:R-:W-:Y:S02]  /*5c80*/  UIMAD UR7, UR43, UR8, UR38 ;  /* 0x000000082b0772a4 */ /* 0x000fe4000f8e0226 */
[----:B------:R-:W-:Y:S02]  /*5c90*/  @!UP0 UIMAD UR6, UR11, UR42, UR5 ;  /* 0x0000002a0b0682a4 */ /* 0x000fe4000f8e0205 */
[----:B------:R-:W-:Y:S01]  /*5ca0*/  UIMAD UR4, UR58, UR9, UR37 ;  /* 0x000000093a0472a4 */ /* 0x000fe2000f8e0225 */
[----:B------:R-:W-:Y:S02]  /*5cb0*/  @!UP0 UMOV UR5, UR10 ;  /* 0x0000000a00058c82 */ /* 0x000fe40008000000 */
[----:B------:R-:W-:Y:S02]  /*5cc0*/  UIMAD UR38, UR5, UR43, UR7 ;  /* 0x0000002b052672a4 */ /* 0x000fe4000f8e0207 */
[----:B------:R-:W-:Y:S11]  /*5cd0*/  UIMAD UR37, UR6, UR58, UR4 ;  /* 0x0000003a062572a4 */ /* 0x000ff6000f8e0204 */
[----:B------:R-:W-:Y:S01]  /*5ce0*/  @!UPT UIADD3 URZ, UPT, UPT, URZ, URZ, URZ ;  /* 0x000000fffffff290 */ /* 0x000fe2000fffe0ff */
.L_x_95:
[----:B------:R-:W-:Y:S01]  /*5cf0*/  UISETP.NE.AND UP0, UPT, UR39, 0x1, UPT ;  /* 0x000000012700788c */ /* 0x000fe2000bf05270 */
[----:B------:R-:W-:Y:S01]  /*5d00*/  LOP3.LUT P0, RZ, R56, 0x3f0, RZ, 0xc0, !PT ;  /* 0x000003f038ff7812 */ /* 0x000fe2000780c0ff */
[----:B------:R-:W-:Y:S01]  /*5d10*/  USHF.L.U32 UR50, UR16, 0x6, URZ ;  /* 0x0000000610327899 */ /* 0x000fe200080006ff */
[----:B------:R-:W-:Y:S01]  /*5d20*/  BSSY.RECONVERGENT B6, `(.L_x_96) ;  /* 0x0000034000067945 */ /* 0x000fe20003800200 */
[----:B------:R-:W-:Y:S01]  /*5d30*/  USHF.L.U32 UR49, UR20, 0x7, URZ ;  /* 0x0000000714317899 */ /* 0x000fe200080006ff */
[----:B------:R-:W-:Y:S06]  /*5d40*/  IADD3 R58, PT, PT, R58, 0x1, RZ ;  /* 0x000000013a3a7810 */ /* 0x000fec0007ffe0ff */
[----:B------:R-:W2:Y:S01]  /*5d50*/  @!UP0 LDCU.128 UR12, c[0x0][0xb10] ;  /* 0x00016200ff0c87ac */ /* 0x000ea20008000c00 */
[----:B------:R-:W3:Y:S01]  /*5d60*/  @!UP0 LDCU UR5, c[0x0][0xb0c] ;  /* 0x00016180ff0587ac */ /* 0x000ee20008000800 */
[----:B------:R-:W4:Y:S01]  /*5d70*/  @!UP0 LDCU UR10, c[0x0][0xb20] ;  /* 0x00016400ff0a87ac */ /* 0x000f220008000800 */
[----:B--2---:R-:W-:Y:S02]  /*5d80*/  UIMAD.WIDE.U32 UR8, UR38, UR12, URZ ;  /* 0x0000000c260872a5 */ /* 0x004fe4000f8e00ff */
[----:B------:R-:W-:Y:S02]  /*5d90*/  UIMAD.WIDE.U32 UR6, UR37, UR15, URZ ;  /* 0x0000000f250672a5 */ /* 0x000fe4000f8e00ff */
[----:B------:R-:W-:Y:S03]  /*5da0*/  @!UP0 UISETP.NE.AND UP1, UPT, UR14, 0x1, UPT ;  /* 0x000000010e00888c */ /* 0x000fe6000bf25270 */
[----:B------:R-:W-:Y:S01]  /*5db0*/  @!UP0 UMOV UR4, UR9 ;  /* 0x0000000900048c82 */ /* 0x000fe20008000000 */
[----:B---3--:R-:W-:Y:S02]  /*5dc0*/  @!UP0 UISETP.NE.AND UP2, UPT, UR5, 0x1, UPT ;  /* 0x000000010500888c */ /* 0x008fe4000bf45270 */
[----:B------:R-:W-:Y:S01]  /*5dd0*/  @!UP0 USHF.R.U32.HI UR4, URZ, UR13, UR4 ;  /* 0x0000000dff048299 */ /* 0x000fe20008011604 */
[----:B------:R-:W-:Y:S02]  /*5de0*/  @!UP0 UMOV UR6, UR7 ;  /* 0x0000000700068c82 */ /* 0x000fe40008000000 */
[----:B----4-:R-:W-:Y:S02]  /*5df0*/  @!UP0 USHF.R.U32.HI UR6, URZ, UR10, UR6 ;  /* 0x0000000aff068299 */ /* 0x010fe40008011606 */
[----:B------:R-:W-:Y:S02]  /*5e00*/  @!UP0 USEL UR7, UR38, UR4, !UP2 ;  /* 0x0000000426078287 */ /* 0x000fe4000d000000 */
[----:B------:R-:W-:Y:S04]  /*5e10*/  @!UP0 USEL UR6, UR37, UR6, !UP1 ;  /* 0x0000000625068287 */ /* 0x000fe8000c800000 */
[----:B------:R-:W-:Y:S02]  /*5e20*/  @!UP0 UIADD3 UR4, UPT, UPT, -UR7, UR6, URZ ;  /* 0x0000000607048290 */ /* 0x000fe4000fffe1ff */
[----:B------:R-:W-:Y:S02]  /*5e30*/  @!UP0 UIADD3 UR6, UPT, UPT, UR7, -UR6, URZ ;  /* 0x8000000607068290 */ /* 0x000fe4000fffe0ff */
[----:B------:R-:W-:Y:S02]  /*5e40*/  @!UP0 UIMAD UR38, UR4, UR5, UR38 ;  /* 0x00000005042682a4 */ /* 0x000fe4000f8e0226 */
[----:B------:R-:W-:Y:S01]  /*5e50*/  @!UP0 UIMAD UR37, UR6, UR14, UR37 ;  /* 0x0000000e062582a4 */ /* 0x000fe2000f8e0225 */
[----:B------:R-:W-:Y:S11]  /*5e60*/  @!P0 BRA `(.L_x_97) ;  /* 0x00000000007c8947 */ /* 0x000ff60003800000 */
[----:B------:R-:W2:Y:S01]  /*5e70*/  LDCU.64 UR8, c[0x4][0x80] ;  /* 0x01001000ff0877ac */ /* 0x000ea20008000a00 */
[----:B------:R-:W-:Y:S01]  /*5e80*/  MOV R2, 0x0 ;  /* 0x0000000000027802 */ /* 0x000fe20000000f00 */
[----:B------:R-:W-:Y:S02]  /*5e90*/  HFMA2 R12, -RZ, RZ, 0, 5.9604644775390625e-08 ;  /* 0x00000001ff0c7431 */ /* 0x000fe400000001ff */
[----:B------:R-:W-:Y:S01]  /*5ea0*/  IMAD.MOV.U32 R8, RZ, RZ, 0x70 ;  /* 0x00000070ff087424 */ /* 0x000fe200078e00ff */
[----:B------:R3:W4:Y:S01]  /*5eb0*/  LDC.64 R14, c[0x4][R2] ;  /* 0x01000000020e7b82 */ /* 0x0007220000000a00 */
[----:B------:R-:W1:Y:S01]  /*5ec0*/  LDCU.64 UR6, c[0x4][0x88] ;  /* 0x01001100ff0677ac */ /* 0x000e620008000a00 */
[----:B------:R-:W-:Y:S01]  /*5ed0*/  IMAD.MOV.U32 R13, RZ, RZ, RZ ;  /* 0x000000ffff0d7224 */ /* 0x000fe200078e00ff */
[----:B------:R-:W1:Y:S01]  /*5ee0*/  LDCU.64 UR4, c[0x4][0x8] ;  /* 0x01000100ff0477ac */ /* 0x000e620008000a00 */
[----:B--2---:R-:W-:Y:S01]  /*5ef0*/  MOV R5, UR9 ;  /* 0x0000000900057c02 */ /* 0x004fe20008000f00 */
[----:B------:R-:W-:Y:S01]  /*5f00*/  IMAD.U32 R4, RZ, RZ, UR8 ;  /* 0x00000008ff047e24 */ /* 0x000fe2000f8e00ff */
[----:B-1----:R-:W-:Y:S01]  /*5f10*/  MOV R7, UR7 ;  /* 0x0000000700077c02 */ /* 0x002fe20008000f00 */
[----:B------:R-:W-:Y:S01]  /*5f20*/  IMAD.U32 R6, RZ, RZ, UR6 ;  /* 0x00000006ff067e24 */ /* 0x000fe2000f8e00ff */
[----:B------:R-:W-:Y:S01]  /*5f30*/  MOV R11, UR5 ;  /* 0x00000005000b7c02 */ /* 0x000fe20008000f00 */
[----:B------:R-:W-:Y:S02]  /*5f40*/  IMAD.U32 R10, RZ, RZ, UR4 ;  /* 0x00000004ff0a7e24 */ /* 0x000fe4000f8e00ff */
[----:B------:R-:W-:Y:S07]  /*5f50*/  LEPC R20, `(.L_x_98) ;  /* 0x000000001014794e */ /* 0x000fee0000000000 */
[----:B---345:R-:W-:Y:S05]  /*5f60*/  CALL.ABS.NOINC R14 ;  /* 0x000000000e007343 */ /* 0x038fea0003c00000 */
.L_x_98:
[----:B------:R-:W1:Y:S01]  /*5f70*/  LDCU.64 UR8, c[0x4][0x80] ;  /* 0x01001000ff0877ac */ /* 0x000e620008000a00 */
[----:B------:R-:W2:Y:S01]  /*5f80*/  LDC.64 R2, c[0x4][R2] ;  /* 0x0100000002027b82 */ /* 0x000ea20000000a00 */
[----:B------:R-:W-:Y:S02]  /*5f90*/  HFMA2 R12, -RZ, RZ, 0, 5.9604644775390625e-08 ;  /* 0x00000001ff0c7431 */ /* 0x000fe400000001ff */
[----:B------:R-:W-:Y:S02]  /*5fa0*/  IMAD.MOV.U32 R8, RZ, RZ, 0x70 ;  /* 0x00000070ff087424 */ /* 0x000fe400078e00ff */
[----:B------:R-:W-:Y:S01]  /*5fb0*/  IMAD.MOV.U32 R13, RZ, RZ, RZ ;  /* 0x000000ffff0d7224 */ /* 0x000fe200078e00ff */
[----:B------:R-:W3:Y:S01]  /*5fc0*/  LDCU.64 UR6, c[0x4][0x88] ;  /* 0x01001100ff0677ac */ /* 0x000ee20008000a00 */
[----:B------:R-:W4:Y:S01]  /*5fd0*/  LDCU.64 UR4, c[0x4][0x8] ;  /* 0x01000100ff0477ac */ /* 0x000f220008000a00 */
[----:B-1----:R-:W-:Y:S02]  /*5fe0*/  MOV R4, UR8 ;  /* 0x0000000800047c02 */ /* 0x002fe40008000f00 */
[----:B------:R-:W-:Y:S02]  /*5ff0*/  MOV R5, UR9 ;  /* 0x0000000900057c02 */ /* 0x000fe40008000f00 */
[----:B---3--:R-:W-:Y:S01]  /*6000*/  MOV R7, UR7 ;  /* 0x0000000700077c02 */ /* 0x008fe20008000f00 */
[----:B------:R-:W-:Y:S01]  /*6010*/  IMAD.U32 R6, RZ, RZ, UR6 ;  /* 0x00000006ff067e24 */ /* 0x000fe2000f8e00ff */
[----:B----4-:R-:W-:Y:S01]  /*6020*/  MOV R11, UR5 ;  /* 0x00000005000b7c02 */ /* 0x010fe20008000f00 */
[----:B------:R-:W-:Y:S02]  /*6030*/  IMAD.U32 R10, RZ, RZ, UR4 ;  /* 0x00000004ff0a7e24 */ /* 0x000fe4000f8e00ff */
[----:B------:R-:W-:Y:S07]  /*6040*/  LEPC R20, `(.L_x_97) ;  /* 0x000000001014794e */ /* 0x000fee0000000000 */
[----:B--2---:R-:W-:Y:S05]  /*6050*/  CALL.ABS.NOINC R2 ;  /* 0x0000000002007343 */ /* 0x004fea0003c00000 */
.L_x_97:
[----:B------:R-:W-:Y:S05]  /*6060*/  BSYNC.RECONVERGENT B6 ;  /* 0x0000000000067941 */ /* 0x000fea0003800200 */
.L_x_96:
[----:B------:R-:W-:Y:S02]  /*6070*/  R2UR UR6, R55 ;  /* 0x00000000370672ca */ /* 0x000fe400000e0000 */
[----:B------:R-:W-:Y:S02]  /*6080*/  R2UR UR5, R66 ;  /* 0x00000000420572ca */ /* 0x000fe400000e0000 */
[----:B------:R-:W-:Y:S02]  /*6090*/  R2UR UR4, R65 ;  /* 0x00000000410472ca */ /* 0x000fe400000e0000 */
[----:B------:R-:W-:Y:S02]  /*60a0*/  ISETP.NE.U32.AND P4, PT, R50, RZ, PT ;  /* 0x000000ff3200720c */ /* 0x000fe40003f85070 */
[----:B------:R-:W-:Y:S02]  /*60b0*/  ISETP.NE.U32.AND P2, PT, RZ, UR54, PT ;  /* 0x00000036ff007c0c */ /* 0x000fe4000bf45070 */
[----:B------:R-:W-:Y:S02]  /*60c0*/  ISETP.NE.AND.EX P4, PT, R51, RZ, PT, P4 ;  /* 0x000000ff3300720c */ /* 0x000fe40003f85340 */
[----:B------:R-:W-:Y:S01]  /*60d0*/  ISETP.NE.AND.EX P2, PT, RZ, UR55, PT, P2 ;  /* 0x00000037ff007c0c */ /* 0x000fe2000bf45320 */
[----:B------:R-:W-:Y:S02]  /*60e0*/  UISETP.NE.AND UP2, UPT, UR6, URZ, UPT ;  /* 0x000000ff0600728c */ /* 0x000fe4000bf45270 */
[----:B------:R-:W-:Y:S04]  /*60f0*/  UISETP.NE.U32.AND UP0, UPT, UR5, URZ, UPT ;  /* 0x000000ff0500728c */ /* 0x000fe8000bf05070 */
[----:B------:R-:W-:Y:S01]  /*6100*/  UISETP.NE.AND.EX UP1, UPT, UR4, URZ, UPT, UP0 ;  /* 0x000000ff0400728c */ /* 0x000fe2000bf25300 */
[----:B------:R-:W-:Y:S01]  /*6110*/  PLOP3.LUT P1, PT, PT, PT, UP2, 0x80, 0x8 ;  /* 0x000000000008781c */ /* 0x000fe20003f2f028 */
[----:B------:R-:W-:Y:S03]  /*6120*/  UPLOP3.LUT UP0, UPT, UPT, UPT, UPT, 0x40, 0x4 ;  /* 0x000000000004789c */ /* 0x000fe60003f0e870 */
[----:B------:R-:W-:Y:S06]  /*6130*/  @UP2 UPLOP3.LUT UP0, UPT, UPT, UPT, UP1, 0x80, 0x8 ;  /* 0x000000000008289c */ /* 0x000fec0003f0f010 */
[----:B------:R-:W-:Y:S01]  /*6140*/  PLOP3.LUT P0, PT, PT, PT, UP0, 0x80, 0x8 ;  /* 0x000000000008781c */ /* 0x000fe20003f0f008 */
[----:B------:R-:W-:Y:S01]  /*6150*/  @!UPT UIADD3 URZ, UPT, UPT, URZ, URZ, URZ ;  /* 0x000000fffffff290 */ /* 0x000fe2000fffe0ff */
[----:B------:R-:W-:Y:S11]  /*6160*/  BRA.U !UP1, `(.L_x_99) ;  /* 0x0000000109407547 */ /* 0x000ff6000b800000 */
[----:B------:R-:W-:Y:S01]  /*6170*/  UISETP.NE.U32.AND UP0, UPT, UR54, URZ, UPT ;  /* 0x000000ff3600728c */ /* 0x000fe2000bf05070 */
[----:B------:R-:W-:Y:S01]  /*6180*/  R2UR UR6, R66 ;  /* 0x00000000420672ca */ /* 0x000fe200000e0000 */
[----:B------:R-:W2:Y:S01]  /*6190*/  LDCU.64 UR8, c[0x0][0x358] ;  /* 0x00006b00ff0877ac */ /* 0x000ea20008000a00 */
[----:B------:R-:W-:Y:S02]  /*61a0*/  HFMA2 R52, -RZ, RZ, 0, 5.9604644775390625e-08 ;  /* 0x00000001ff347431 */ /* 0x000fe400000001ff */
[----:B-1----:R-:W-:Y:S01]  /*61b0*/  IMAD.MOV.U32 R0, RZ, RZ, 0x1 ;  /* 0x00000001ff007424 */ /* 0x002fe200078e00ff */
[----:B------:R-:W-:Y:S06]  /*61c0*/  UISETP.NE.AND.EX UP0, UPT, UR55, URZ, UPT, UP0 ;  /* 0x000000ff3700728c */ /* 0x000fec000bf05300 */
[----:B------:R-:W-:Y:S05]  /*61d0*/  PLOP3.LUT P3, PT, PT, PT, UP0, 0x80, 0x8 ;  /* 0x000000000008781c */ /* 0x000fea0003f6f008 */
[----:B------:R-:W1:Y:S01]  /*61e0*/  @UP0 LDCU.64 UR4, c[0x0][0x888] ;  /* 0x00011100ff0407ac */ /* 0x000e620008000a00 */
[----:B------:R-:W-:Y:S07]  /*61f0*/  @UP0 UIMAD UR6, UR36, UR6, URZ ;  /* 0x00000006240602a4 */ /* 0x000fee000f8e02ff */
[----:B------:R-:W-:Y:S01]  /*6200*/  @!P3 PRMT R52, R0, 0x7610, R52 ;  /* 0x000076100034b816 */ /* 0x000fe20000000034 */
[----:B-1----:R-:W-:Y:S06]  /*6210*/  @UP0 UIMAD.WIDE UR4, UR6, 0x4, UR4 ;  /* 0x00000004060408a5 */ /* 0x002fec000f8e0204 */
[----:B------:R-:W-:Y:S02]  /*6220*/  IMAD.U32 R2, RZ, RZ, UR4 ;  /* 0x00000004ff027e24 */ /* 0x000fe4000f8e00ff */
[----:B------:R-:W-:Y:S03]  /*6230*/  IMAD.U32 R3, RZ, RZ, UR5 ;  /* 0x00000005ff037e24 */ /* 0x000fe6000f8e00ff */
[----:B------:R-:W1:Y:S02]  /*6240*/  @!UP0 LDCU UR4, c[0x0][0x880] ;  /* 0x00011000ff0487ac */ /* 0x000e640008000800 */
[----:B--2--5:R2:W5:Y:S02]  /*6250*/  @P3 LDG.E R27, desc[UR8][R2.64] ;  /* 0x00000008021b3981 */ /* 0x024564000c1e1900 */
[----:B-12---:R-:W-:Y:S02]  /*6260*/  @!P3 MOV R27, UR4 ;  /* 0x00000004001bbc02 */ /* 0x006fe40008000f00 */
.L_x_99:
[----:B------:R-:W-:Y:S05]  /*6270*/  @!P4 BRA `(.L_x_100) ;  /* 0x000000000024c947 */ /* 0x000fea0003800000 */
[----:B------:R-:W-:Y:S01]  /*6280*/  ISETP.NE.U32.AND P3, PT, R48, RZ, PT ;  /* 0x000000ff3000720c */ /* 0x000fe20003f65070 */
[----:B------:R-:W2:Y:S03]  /*6290*/  LDCU.64 UR4, c[0x0][0x358] ;  /* 0x00006b00ff0477ac */ /* 0x000ea60008000a00 */
[----:B------:R-:W-:Y:S11]  /*62a0*/  ISETP.NE.AND.EX P3, PT, R49, RZ, PT, P3 ;  /* 0x000000ff3100720c */ /* 0x000ff60003f65330 */
[----:B------:R-:W-:Y:S02]  /*62b0*/  @!UPT UIADD3 URZ, UPT, UPT, URZ, URZ, URZ ;  /* 0x000000fffffff290 */ /* 0x000fe4000fffe0ff */
[----:B------:R-:W3:Y:S01]  /*62c0*/  @P3 LDC.64 R2, c[0x0][0x8a8] ;  /* 0x00022a00ff023b82 */ /* 0x000ee20000000a00 */
[----:B-1----:R-:W-:Y:S04]  /*62d0*/  @P3 IMAD R0, R50, UR36, RZ ;  /* 0x0000002432003c24 */ /* 0x002fe8000f8e02ff */
[----:B---3--:R-:W-:Y:S05]  /*62e0*/  @P3 IMAD.WIDE R2, R0, 0x4, R2 ;  /* 0x0000000400023825 */ /* 0x008fea00078e0202 */
[----:B--2--5:R2:W5:Y:S02]  /*62f0*/  @P3 LDG.E R24, desc[UR4][R2.64] ;  /* 0x0000000402183981 */ /* 0x024564000c1e1900 */
[----:B--2---:R-:W3:Y:S02]  /*6300*/  @!P3 LDC R24, c[0x0][0x8a0] ;  /* 0x00022800ff18bb82 */ /* 0x004ee40000000800 */
.L_x_100:
[----:B-----5:R-:W-:Y:S01]  /*6310*/  FSETP.NEU.AND P3, PT, R27, RZ, PT ;  /* 0x000000ff1b00720b */ /* 0x020fe20003f6d000 */
[----:B------:R-:W-:Y:S01]  /*6320*/  IMAD.SHL.U32 R75, R26, 0x4, RZ ;  /* 0x000000041a4b7824 */ /* 0x000fe200078e00ff */
[----:B------:R-:W-:Y:S01]  /*6330*/  SEL R4, RZ, 0xffffffff, P2 ;  /* 0xffffffffff047807 */ /* 0x000fe20001000000 */
[----:B------:R-:W-:Y:S01]  /*6340*/  BSSY B1, `(.L_x_101) ;  /* 0x0000044000017945 */ /* 0x000fe20003800000 */
[----:B------:R-:W-:Y:S01]  /*6350*/  @P1 LOP3.LUT P2, RZ, R52, 0xff, RZ, 0xc0, !PT ;  /* 0x000000ff34ff1812 */ /* 0x000fe2000784c0ff */
[----:B------:R-:W-:Y:S01]  /*6360*/  VIADD R70, R75, UR44 ;  /* 0x0000002c4b467c36 */ /* 0x000fe20008000000 */
[----:B-1----:R-:W-:Y:S01]  /*6370*/  @P1 SEL R0, RZ, 0xffffffff, P3 ;  /* 0xffffffffff001807 */ /* 0x002fe20001800000 */
[----:B------:R-:W-:Y:S01]  /*6380*/  IMAD.MOV.U32 R76, RZ, RZ, 0x1 ;  /* 0x00000001ff4c7424 */ /* 0x000fe200078e00ff */
[----:B------:R-:W-:Y:S01]  /*6390*/  LOP3.LUT R61, R61, 0x1, RZ, 0x3c, !PT ;  /* 0x000000013d3d7812 */ /* 0x000fe200078e3cff */
[----:B------:R-:W-:Y:S01]  /*63a0*/  IMAD.MOV.U32 R74, RZ, RZ, RZ ;  /* 0x000000ffff4a7224 */ /* 0x000fe200078e00ff */
[----:B------:R-:W-:Y:S02]  /*63b0*/  @P0 SEL R0, R4, R0, !P2 ;  /* 0x0000000004000207 */ /* 0x000fe40005000000 */
[----:B------:R-:W-:Y:S02]  /*63c0*/  CS2R R46, SRZ ;  /* 0x00000000002e7805 */ /* 0x000fe4000001ff00 */
[----:B------:R-:W-:Y:S02]  /*63d0*/  LEA R72, R22, UR44, 0x3 ;  /* 0x0000002c16487c11 */ /* 0x000fe4000f8e18ff */
[----:B------:R-:W-:Y:S02]  /*63e0*/  CS2R R44, SRZ ;  /* 0x00000000002c7805 */ /* 0x000fe4000001ff00 */
[----:B------:R-:W-:Y:S02]  /*63f0*/  @P1 LOP3.LUT R0, R0, 0x1, RZ, 0xc0, !PT ;  /* 0x0000000100001812 */ /* 0x000fe400078ec0ff */
[----:B------:R-:W-:Y:S02]  /*6400*/  CS2R R42, SRZ ;  /* 0x00000000002a7805 */ /* 0x000fe4000001ff00 */
[----:B------:R-:W-:Y:S02]  /*6410*/  SHF.L.U32 R2, R60, 0x1f, RZ ;  /* 0x0000001f3c027819 */ /* 0x000fe400000006ff */
[----:B------:R-:W-:Y:S02]  /*6420*/  CS2R R40, SRZ ;  /* 0x0000000000287805 */ /* 0x000fe4000001ff00 */
[----:B------:R-:W-:Y:S02]  /*6430*/  ISETP.NE.U32.OR P6, PT, R0, 0x1, !P1 ;  /* 0x000000010000780c */ /* 0x000fe40004fc5470 */
[----:B------:R-:W-:Y:S02]  /*6440*/  CS2R R38, SRZ ;  /* 0x0000000000267805 */ /* 0x000fe4000001ff00 */
[----:B------:R-:W-:Y:S02]  /*6450*/  PLOP3.LUT P2, PT, PT, PT, UP1, 0x80, 0x8 ;  /* 0x000000000008781c */ /* 0x000fe40003f4f018 */
[----:B------:R-:W-:Y:S02]  /*6460*/  CS2R R36, SRZ ;  /* 0x0000000000247805 */ /* 0x000fe4000001ff00 */
[----:B------:R-:W-:Y:S02]  /*6470*/  LEA.HI R25, R22, R22, RZ, 0x1 ;  /* 0x0000001616197211 */ /* 0x000fe400078f08ff */
[----:B------:R-:W-:Y:S02]  /*6480*/  CS2R R34, SRZ ;  /* 0x0000000000227805 */ /* 0x000fe4000001ff00 */
[----:B------:R-:W-:Y:S02]  /*6490*/  LOP3.LUT P4, R57, R52, 0xff, RZ, 0xc0, !PT ;  /* 0x000000ff34397812 */ /* 0x000fe4000788c0ff */
[----:B------:R-:W-:Y:S02]  /*64a0*/  CS2R R32, SRZ ;  /* 0x0000000000207805 */ /* 0x000fe4000001ff00 */
[----:B------:R-:W-:Y:S01]  /*64b0*/  SEL R3, RZ, 0xffffffff, P3 ;  /* 0xffffffffff037807 */ /* 0x000fe20001800000 */
[----:B------:R-:W-:Y:S01]  /*64c0*/  VIADD R69, R70, 0x400 ;  /* 0x0000040046457836 */ /* 0x000fe20000000000 */
[----:B------:R-:W-:Y:S01]  /*64d0*/  P2R R67, PR, RZ, 0x40 ;  /* 0x00000040ff437803 */ /* 0x000fe20000000000 */
[----:B------:R-:W-:Y:S01]  /*64e0*/  IMAD.IADD R68, R62, 0x1, R70 ;  /* 0x000000013e447824 */ /* 0x000fe200078e0246 */
[----:B------:R-:W-:Y:S02]  /*64f0*/  @P6 SHF.L.U32 R0, R61, 0x1f, RZ ;  /* 0x0000001f3d006819 */ /* 0x000fe400000006ff */
[----:B------:R-:W-:Y:S02]  /*6500*/  @P2 SEL R3, R4, R3, !P4 ;  /* 0x0000000304032207 */ /* 0x000fe40006000000 */
[----:B------:R1:W2:Y:S02]  /*6510*/  @P6 SYNCS.PHASECHK.TRANS64.TRYWAIT P1, [UR44+0x40], R0 ;  /* 0x00004000ff0065a7 */ /* 0x0002a4000802112c */
[----:B------:R-:W-:Y:S04]  /*6520*/  LOP3.LUT R3, R3, 0x1, RZ, 0xc0, !PT ;  /* 0x0000000103037812 */ /* 0x000fe800078ec0ff */
[----:B------:R-:W-:Y:S04]  /*6530*/  ISETP.NE.U32.AND P5, PT, R3, 0x1, PT ;  /* 0x000000010300780c */ /* 0x000fe80003fa5070 */
[----:B------:R-:W-:Y:S01]  /*6540*/  P2R R77, PR, RZ, 0x20 ;  /* 0x00000020ff4d7803 */ /* 0x000fe20000000000 */
[----:B------:R4:W3:Y:S01]  /*6550*/  SYNCS.PHASECHK.TRANS64.TRYWAIT P0, [R72+URZ+0xb0], R2 ;  /* 0x0000b002480075a7 */ /* 0x0008e200080011ff */
[C---:B-1----:R-:W-:Y:S01]  /*6560*/  IMAD.SHL.U32 R0, R25.reuse, 0x40, RZ ;  /* 0x0000004019007824 */ /* 0x042fe200078e00ff */
[----:B------:R-:W-:Y:S04]  /*6570*/  LOP3.LUT R25, R25, 0xffe, RZ, 0xc0, !PT ;  /* 0x00000ffe19197812 */ /* 0x000fe800078ec0ff */
[----:B------:R-:W-:Y:S01]  /*6580*/  LOP3.LUT R0, R0, 0xffffff80, RZ, 0xc0, !PT ;  /* 0xffffff8000007812 */ /* 0x000fe200078ec0ff */
[----:B------:R-:W-:Y:S04]  /*6590*/  IMAD.IADD R25, R22, 0x1, -R25 ;  /* 0x0000000116197824 */ /* 0x000fe800078e0a19 */
[----:B------:R-:W-:Y:S04]  /*65a0*/  IMAD.IADD R0, R23, 0x1, R0 ;  /* 0x0000000117007824 */ /* 0x000fe800078e0200 */
[----:B------:R-:W-:Y:S01]  /*65b0*/  IMAD R25, R25, 0x100000, R0 ;  /* 0x0010000019197824 */ /* 0x000fe200078e0200 */
[----:B--2---:R-:W-:Y:S01]  /*65c0*/  @P6 SEL R76, RZ, 0x1, !P1 ;  /* 0x00000001ff4c6807 */ /* 0x004fe20004800000 */
[----:B----4-:R-:W-:Y:S06]  /*65d0*/  @!P6 BRA `(.L_x_102) ;  /* 0x000000000068e947 */ /* 0x010fec0003800000 */
[C---:B------:R-:W-:Y:S01]  /*65e0*/  @P5 IMAD R5, R63.reuse, 0x4, R69 ;  /* 0x000000043f055824 */ /* 0x040fe200078e0245 */
[----:B------:R-:W-:Y:S01]  /*65f0*/  ISETP.NE.AND P1, PT, R76, RZ, PT ;  /* 0x000000ff4c00720c */ /* 0x000fe20003f25270 */
[----:B------:R-:W-:Y:S01]  /*6600*/  @P5 IMAD R4, R63, 0x4, R70 ;  /* 0x000000043f045824 */ /* 0x000fe200078e0246 */
[----:B------:R-:W-:Y:S01]  /*6610*/  BSSY B0, `(.L_x_103) ;  /* 0x000000e000007945 */ /* 0x000fe20003800000 */
[----:B------:R-:W-:Y:S01]  /*6620*/  IMAD.MOV.U32 R46, RZ, RZ, RZ ;  /* 0x000000ffff2e7224 */ /* 0x000fe200078e00ff */
[----:B------:R-:W-:Y:S01]  /*6630*/  CS2R R42, SRZ ;  /* 0x00000000002a7805 */ /* 0x000fe2000001ff00 */
[----:B------:R-:W-:Y:S01]  /*6640*/  @P5 IMAD.IADD R5, R62, 0x1, R5 ;  /* 0x000000013e055824 */ /* 0x000fe200078e0205 */
[----:B------:R-:W-:Y:S02]  /*6650*/  CS2R R40, SRZ ;  /* 0x0000000000287805 */ /* 0x000fe4000001ff00 */
[----:B------:R-:W-:Y:S02]  /*6660*/  CS2R R44, SRZ ;  /* 0x00000000002c7805 */ /* 0x000fe4000001ff00 */
[----:B------:R-:W-:Y:S02]  /*6670*/  CS2R R34, SRZ ;  /* 0x0000000000227805 */ /* 0x000fe4000001ff00 */
[----:B------:R-:W-:Y:S02]  /*6680*/  CS2R R32, SRZ ;  /* 0x0000000000207805 */ /* 0x000fe4000001ff00 */
[----:B------:R-:W-:Y:S02]  /*6690*/  CS2R R38, SRZ ;  /* 0x0000000000267805 */ /* 0x000fe4000001ff00 */
[----:B------:R-:W-:Y:S01]  /*66a0*/  CS2R R36, SRZ ;  /* 0x0000000000247805 */ /* 0x000fe2000001ff00 */
[----:B------:R-:W-:Y:S06]  /*66b0*/  @P1 BRA `(.L_x_104) ;  /* 0x00000000000c1947 */ /* 0x000fec0003800000 */
[----:B------:R-:W-:Y:S04]  /*66c0*/  SHF.L.U32 R3, R61, 0x1f, RZ ;  /* 0x0000001f3d037819 */ /* 0x000fe800000006ff */
[----:B------:R-:W1:Y:S02]  /*66d0*/  SYNCS.PHASECHK.TRANS64.TRYWAIT P1, [UR44+0x40], R3 ;  /* 0x00004003ff0075a7 */ /* 0x000e64000802112c */
[----:B-1----:R-:W-:Y:S05]  /*66e0*/  @!P1 BRA `(.L_x_105) ;  /* 0x00000028009c9947 */ /* 0x002fea0003800000 */
.L_x_104:
[----:B------:R-:W-:Y:S05]  /*66f0*/  BSYNC B0 ;  /* 0x0000000000007941 */ /* 0x000fea0003800000 */
.L_x_103:
[----:B------:R-:W-:Y:S01]  /*6700*/  ISETP.NE.AND P1, PT, R77, RZ, PT ;  /* 0x000000ff4d00720c */ /* 0x000fe20003f25270 */
[----:B------:R-:W-:Y:S11]  /*6710*/  HFMA2 R74, -RZ, RZ, 0, 5.9604644775390625e-08 ;  /* 0x00000001ff4a7431 */ /* 0x000ff600000001ff */
[----:B------:R-:W-:Y:S01]  /*6720*/  @!UPT UIADD3 URZ, UPT, UPT, URZ, URZ, URZ ;  /* 0x000000fffffff290 */ /* 0x000fe2000fffe0ff */
[----:B------:R-:W-:Y:S05]  /*6730*/  @P1 WARPSYNC.ALL ;  /* 0x0000000000001948 */ /* 0x000fea0003800000 */
[----:B------:R2:W4:Y:S04]  /*6740*/  @P1 LDSM.16.M88.4 R40, [R4+0x400] ;  /* 0x000400000428183b */ /* 0x0005280000000200 */
[----:B------:R2:W1:Y:S04]  /*6750*/  @P1 LDSM.16.M88.4 R44, [R5] ;  /* 0x00000000052c183b */ /* 0x0004680000000200 */
[----:B------:R2:W1:Y:S04]  /*6760*/  @P1 LDSM.16.M88.4 R32, [R75+UR44+0x400] ;  /* 0x0004002c4b20183b */ /* 0x0004680008000200 */
[----:B------:R2:W1:Y:S02]  /*6770*/  @P1 LDSM.16.M88.4 R36, [R68+0x400] ;  /* 0x000400004424183b */ /* 0x0004640000000200 */
.L_x_102:
[----:B------:R-:W-:Y:S05]  /*6780*/  BSYNC B1 ;  /* 0x0000000000017941 */ /* 0x000fea0003800000 */
.L_x_101:
[----:B-1----:R-:W-:Y:S04]  /*6790*/  SHF.R.U32.HI R0, RZ, 0x15, R25 ;  /* 0x00000015ff007819 */ /* 0x002fe80000011619 */
[----:B------:R-:W-:Y:S01]  /*67a0*/  LOP3.LUT P1, RZ, R0, 0x3, R53, 0x48, !PT ;  /* 0x0000000300ff7812 */ /* 0x000fe20007824835 */
[----:B------:R-:W-:Y:S01]  /*67b0*/  @!UPT UIADD3 URZ, UPT, UPT, URZ, URZ, URZ ;  /* 0x000000fffffff290 */ /* 0x000fe2000fffe0ff */
[----:B---3--:R-:W-:Y:S11]  /*67c0*/  @P0 BRA `(.L_x_106) ;  /* 0x0000000000080947 */ /* 0x008ff60003800000 */
[----:B------:R-:W1:Y:S02]  /*67d0*/  SYNCS.PHASECHK.TRANS64.TRYWAIT P0, [R72+URZ+0xb0], R2 ;  /* 0x0000b002480075a7 */ /* 0x000e6400080011ff */
[----:B-1----:R-:W-:Y:S05]  /*67e0*/  @!P0 BRA `(.L_x_107) ;  /* 0x0000002800748947 */ /* 0x002fea0003800000 */
.L_x_106:
[----:B------:R-:W-:Y:S05]  /*67f0*/  @!P1 BRA `(.L_x_108) ;  /* 0x0000000000409947 */ /* 0x000fea0003800000 */
[----:B------:R-:W2:Y:S01]  /*6800*/  LDCU.64 UR8, c[0x4][0x70] ;  /* 0x01000e00ff0877ac */ /* 0x000ea20008000a00 */
[----:B------:R-:W-:Y:S01]  /*6810*/  MOV R3, 0x0 ;  /* 0x0000000000037802 */ /* 0x000fe20000000f00 */
[----:B------:R-:W-:Y:S02]  /*6820*/  HFMA2 R12, -RZ, RZ, 0, 5.9604644775390625e-08 ;  /* 0x00000001ff0c7431 */ /* 0x000fe400000001ff */
[----:B------:R-:W-:Y:S02]  /*6830*/  IMAD.MOV.U32 R8, RZ, RZ, 0x192 ;  /* 0x00000192ff087424 */ /* 0x000fe400078e00ff */
[----:B------:R-:W-:Y:S01]  /*6840*/  IMAD.MOV.U32 R13, RZ, RZ, RZ ;  /* 0x000000ffff0d7224 */ /* 0x000fe200078e00ff */
[----:B------:R-:W3:Y:S01]  /*6850*/  LDCU.64 UR6, c[0x4][0x78] ;  /* 0x01000f00ff0677ac */ /* 0x000ee20008000a00 */
[----:B-1----:R-:W1:Y:S01]  /*6860*/  LDC.64 R2, c[0x4][R3] ;  /* 0x0100000003027b82 */ /* 0x002e620000000a00 */
[----:B------:R-:W5:Y:S01]  /*6870*/  LDCU.64 UR4, c[0x4][0x10] ;  /* 0x01000200ff0477ac */ /* 0x000f620008000a00 */
[----:B--2---:R-:W-:Y:S01]  /*6880*/  MOV R5, UR9 ;  /* 0x0000000900057c02 */ /* 0x004fe20008000f00 */
[----:B------:R-:W-:Y:S01]  /*6890*/  IMAD.U32 R4, RZ, RZ, UR8 ;  /* 0x00000008ff047e24 */ /* 0x000fe2000f8e00ff */
[----:B---3--:R-:W-:Y:S01]  /*68a0*/  MOV R7, UR7 ;  /* 0x0000000700077c02 */ /* 0x008fe20008000f00 */
[----:B------:R-:W-:Y:S01]  /*68b0*/  IMAD.U32 R6, RZ, RZ, UR6 ;  /* 0x00000006ff067e24 */ /* 0x000fe2000f8e00ff */
[----:B-----5:R-:W-:Y:S01]  /*68c0*/  MOV R11, UR5 ;  /* 0x00000005000b7c02 */ /* 0x020fe20008000f00 */
[----:B------:R-:W-:Y:S02]  /*68d0*/  IMAD.U32 R10, RZ, RZ, UR4 ;  /* 0x00000004ff0a7e24 */ /* 0x000fe4000f8e00ff */
[----:B------:R-:W-:Y:S07]  /*68e0*/  LEPC R20, `(.L_x_108) ;  /* 0x000000001014794e */ /* 0x000fee0000000000 */
[----:B-1--4-:R-:W-:Y:S05]  /*68f0*/  CALL.ABS.NOINC R2 ;  /* 0x0000000002007343 */ /* 0x012fea0003c00000 */
.L_x_108:
[----:B------:R-:W-:Y:S05]  /*6900*/  WARPSYNC.ALL ;  /* 0x0000000000007948 */ /* 0x000fea0003800000 */
[----:B------:R-:W-:Y:S01]  /*6910*/  R2UR UR4, R25 ;  /* 0x00000000190472ca */ /* 0x000fe200000e0000 */
[----:B------:R-:W-:Y:S01]  /*6920*/  BSSY.RECONVERGENT B0, `(.L_x_109) ;  /* 0x000003c000007945 */ /* 0x000fe20003800200 */
[----:B------:R-:W-:Y:S02]  /*6930*/  SHF.L.U32 R73, R63, 0x2, RZ ;  /* 0x000000023f497819 */ /* 0x000fe400000006ff */
[----:B------:R-:W-:Y:S02]  /*6940*/  ISETP.NE.AND P0, PT, R64, RZ, PT ;  /* 0x000000ff4000720c */ /* 0x000fe40003f05270 */
[----:B------:R-:W-:Y:S04]  /*6950*/  IADD3 R69, PT, PT, R69, R73, RZ ;  /* 0x0000004945457210 */ /* 0x000fe80007ffe0ff */
[----:B------:R-:W-:Y:S03]  /*6960*/  IADD3 R71, PT, PT, R62, R69, RZ ;  /* 0x000000453e477210 */ /* 0x000fe60007ffe0ff */
[----:B--2---:R-:W2:Y:S02]  /*6970*/  LDTM.16dp128bit.x8 R4, tmem[UR4] ;  /* 0x00000004000479ee */ /* 0x004ea40008180000 */
[C---:B--2---:R-:W-:Y:S01]  /*6980*/  FMUL R0, R24.reuse, R4 ;  /* 0x0000000418007220 */ /* 0x044fe20000400000 */
[C---:B-1----:R-:W-:Y:S01]  /*6990*/  FMUL R2, R24.reuse, R5 ;  /* 0x0000000518027220 */ /* 0x042fe20000400000 */
[C---:B------:R-:W-:Y:S01]  /*69a0*/  FMUL R3, R24.reuse, R6 ;  /* 0x0000000618037220 */ /* 0x040fe20000400000 */
[C---:B------:R-:W-:Y:S01]  /*69b0*/  FMUL R7, R24.reuse, R7 ;  /* 0x0000000718077220 */ /* 0x040fe20000400000 */
[C---:B------:R-:W-:Y:S01]  /*69c0*/  FFMA R28, R27.reuse, R32, R0 ;  /* 0x000000201b1c7223 */ /* 0x040fe20000000000 */
        /* <DEDUP_REMOVED lines=10> */
[----:B------:R1:W-:Y:S01]  /*6a70*/  STSM.16.M88.4 [R70+0x400], R28 ;  /* 0x0004001c46007844 */ /* 0x0003e20000000200 */
[C---:B------:R-:W-:Y:S01]  /*6a80*/  FMUL R9, R24.reuse, R13 ;  /* 0x0000000d18097220 */ /* 0x040fe20000400000 */
[C---:B------:R-:W-:Y:S01]  /*6a90*/  FFMA R6, R27.reuse, R38, R6 ;  /* 0x000000261b067223 */ /* 0x040fe20000000006 */
[C---:B------:R-:W-:Y:S01]  /*6aa0*/  FMUL R10, R24.reuse, R14 ;  /* 0x0000000e180a7220 */ /* 0x040fe20000400000 */
[C---:B------:R-:W-:Y:S01]  /*6ab0*/  FFMA R7, R27.reuse, R39, R11 ;  /* 0x000000271b077223 */ /* 0x040fe2000000000b */
[C---:B------:R-:W-:Y:S01]  /*6ac0*/  FMUL R15, R24.reuse, R15 ;  /* 0x0000000f180f7220 */ /* 0x040fe20000400000 */
[C---:B----4-:R-:W-:Y:S01]  /*6ad0*/  FFMA R8, R27.reuse, R40, R8 ;  /* 0x000000281b087223 */ /* 0x050fe20000000008 */
[C---:B------:R-:W-:Y:S01]  /*6ae0*/  FMUL R12, R24.reuse, R16 ;  /* 0x00000010180c7220 */ /* 0x040fe20000400000 */
[C---:B------:R-:W-:Y:S01]  /*6af0*/  FFMA R9, R27.reuse, R41, R9 ;  /* 0x000000291b097223 */ /* 0x040fe20000000009 */
[----:B------:R1:W-:Y:S01]  /*6b00*/  STSM.16.M88.4 [R68+0x400], R4 ;  /* 0x0004000444007844 */ /* 0x0003e20000000200 */
[C---:B------:R-:W-:Y:S01]  /*6b10*/  FMUL R13, R24.reuse, R17 ;  /* 0x00000011180d7220 */ /* 0x040fe20000400000 */
[C---:B------:R-:W-:Y:S01]  /*6b20*/  FFMA R10, R27.reuse, R42, R10 ;  /* 0x0000002a1b0a7223 */ /* 0x040fe2000000000a */
[C---:B------:R-:W-:Y:S01]  /*6b30*/  FMUL R14, R24.reuse, R18 ;  /* 0x00000012180e7220 */ /* 0x040fe20000400000 */
[C---:B------:R-:W-:Y:S01]  /*6b40*/  FFMA R11, R27.reuse, R43, R15 ;  /* 0x0000002b1b0b7223 */ /* 0x040fe2000000000f */
[----:B------:R-:W-:Y:S01]  /*6b50*/  FMUL R19, R24, R19 ;  /* 0x0000001318137220 */ /* 0x000fe20000400000 */
[C---:B------:R-:W-:Y:S01]  /*6b60*/  FFMA R12, R27.reuse, R44, R12 ;  /* 0x0000002c1b0c7223 */ /* 0x040fe2000000000c */
[C---:B------:R-:W-:Y:S01]  /*6b70*/  FFMA R13, R27.reuse, R45, R13 ;  /* 0x0000002d1b0d7223 */ /* 0x040fe2000000000d */
[C---:B------:R-:W-:Y:S01]  /*6b80*/  FFMA R14, R27.reuse, R46, R14 ;  /* 0x0000002e1b0e7223 */ /* 0x040fe2000000000e */
[----:B------:R1:W-:Y:S01]  /*6b90*/  STSM.16.M88.4 [R69], R8 ;  /* 0x0000000845007844 */ /* 0x0003e20000000200 */
[----:B------:R-:W-:Y:S05]  /*6ba0*/  FFMA R15, R27, R47, R19 ;  /* 0x0000002f1b0f7223 */ /* 0x000fea0000000013 */
[----:B------:R1:W-:Y:S01]  /*6bb0*/  STSM.16.M88.4 [R71], R12 ;  /* 0x0000000c47007844 */ /* 0x0003e20000000200 */
[----:B------:R-:W-:Y:S01]  /*6bc0*/  @!PT LDS RZ, [RZ] ;  /* 0x00000000fffff984 */ /* 0x000fe20000000800 */
[----:B------:R-:W-:Y:S01]  /*6bd0*/  @!PT LDS RZ, [RZ] ;  /* 0x00000000fffff984 */ /* 0x000fe20000000800 */
[----:B------:R-:W-:Y:S01]  /*6be0*/  @!PT LDS RZ, [RZ] ;  /* 0x00000000fffff984 */ /* 0x000fe20000000800 */
[----:B------:R-:W-:Y:S01]  /*6bf0*/  @!PT LDS RZ, [RZ] ;  /* 0x00000000fffff984 */ /* 0x000fe20000000800 */
[----:B------:R2:W-:Y:S06]  /*6c00*/  MEMBAR.ALL.CTA ;  /* 0x0000000000007992 */ /* 0x0005ec0000008000 */
[----:B--2---:R-:W2:Y:S02]  /*6c10*/  FENCE.VIEW.ASYNC.S ;  /* 0x00000000000073c6 */ /* 0x004ea40000000000 */
[----:B--2---:R-:W-:Y:S06]  /*6c20*/  BAR.SYNC.DEFER_BLOCKING 0x1, 0x80 ;  /* 0x0042000000007b1d */ /* 0x004fec0000010000 */
[----:B------:R-:W-:Y:S05]  /*6c30*/  @P0 BRA `(.L_x_110) ;  /* 0x0000000000280947 */ /* 0x000fea0003800000 */
[----:B------:R-:W2:Y:S01]  /*6c40*/  LDCU.64 UR6, c[0x0][0x348] ;  /* 0x00006900ff0677ac */ /* 0x000ea20008000a00 */
[----:B------:R-:W-:Y:S01]  /*6c50*/  UIADD3 UR4, UPT, UPT, UR44, 0x400, URZ ;  /* 0x000004002c047890 */ /* 0x000fe2000fffe0ff */
[----:B------:R-:W-:Y:S05]  /*6c60*/  UMOV UR51, UR36 ;  /* 0x0000002400337c82 */ /* 0x000fea0008000000 */
[----:B------:R-:W-:Y:S04]  /*6c70*/  MOV R56, UR4 ;  /* 0x0000000400387c02 */ /* 0x000fe80008000f00 */
[----:B------:R-:W-:Y:S01]  /*6c80*/  R2UR UR48, R56 ;  /* 0x00000000383072ca */ /* 0x000fe200000e0000 */
[----:B--2---:R-:W-:Y:S04]  /*6c90*/  UIADD3 UR4, UP0, UPT, UR6, 0x680, URZ ;  /* 0x0000068006047890 */ /* 0x004fe8000ff1e0ff */
[----:B------:R-:W-:Y:S09]  /*6ca0*/  UIADD3.X UR5, UPT, UPT, URZ, UR7, URZ, UP0, !UPT ;  /* 0x00000007ff057290 */ /* 0x000ff200087fe4ff */
[----:B------:R2:W-:Y:S01]  /*6cb0*/  UTMASTG.3D [UR48], [UR4] ;  /* 0x00000030040073b5 */ /* 0x0005e20008010000 */
[----:B------:R0:W-:Y:S01]  /*6cc0*/  UTMACMDFLUSH ;  /* 0x00000000000079b7 */ /* 0x0001e20000000000 */
[----:B--2---:R-:W-:Y:S04]  /*6cd0*/  DEPBAR.LE SB0, 0x1 ;  /* 0x000080400000791a */ /* 0x004fe80000000000 */
.L_x_110:
[----:B------:R-:W-:Y:S05]  /*6ce0*/  BSYNC.RECONVERGENT B0 ;  /* 0x0000000000007941 */ /* 0x000fea0003800200 */
.L_x_109:
[----:B------:R-:W-:Y:S01]  /*6cf0*/  BAR.SYNC.DEFER_BLOCKING 0x1, 0x80 ;  /* 0x0042000000007b1d */ /* 0x000fe20000010000 */
[----:B------:R-:W-:Y:S01]  /*6d00*/  ISETP.NE.AND P1, PT, R67, RZ, PT ;  /* 0x000000ff4300720c */ /* 0x000fe20003f25270 */
[----:B------:R-:W-:Y:S01]  /*6d10*/  UISETP.NE.AND UP0, UPT, UR47, URZ, UPT ;  /* 0x000000ff2f00728c */ /* 0x000fe2000bf05270 */
[----:B------:R-:W-:Y:S11]  /*6d20*/  LEA R2, R74, UR44, 0x3 ;  /* 0x0000002c4a027c11 */ /* 0x000ff6000f8e18ff */
[----:B------:R-:W-:Y:S01]  /*6d30*/  @P1 SHF.L.U32 R3, R61, 0x1f, RZ ;  /* 0x0000001f3d031819 */ /* 0x000fe200000006ff */
[----:B------:R-:W-:Y:S06]  /*6d40*/  BRA.U !UP0, `(.L_x_111) ;  /* 0x0000000108247547 */ /* 0x000fec000b800000 */
[----:B-1----:R-:W-:Y:S01]  /*6d50*/  IMAD.U32 R4, RZ, RZ, UR46 ;  /* 0x0000002eff047e24 */ /* 0x002fe2000f8e00ff */
[----:B------:R-:W-:Y:S01]  /*6d60*/  MOV R0, UR52 ;  /* 0x0000003400007c02 */ /* 0x000fe20008000f00 */
[----:B------:R-:W-:Y:S03]  /*6d70*/  UIADD3 UR4, UPT, UPT, UR46, 0x1, URZ ;  /* 0x000000012e047890 */ /* 0x000fe6000fffe0ff */
[----:B------:R-:W-:Y:S01]  /*6d80*/  @P1 LEA R4, R4, UR44, 0x3 ;  /* 0x0000002c04041c11 */ /* 0x000fe2000f8e18ff */
[----:B------:R-:W-:Y:S04]  /*6d90*/  UISETP.NE.AND UP0, UPT, UR4, 0x4, UPT ;  /* 0x000000040400788c */ /* 0x000fe8000bf05270 */
[----:B------:R-:W-:Y:S01]  /*6da0*/  @P1 VIADD R4, R4, 0x60 ;  /* 0x0000006004041836 */ /* 0x000fe20000000000 */
[----:B------:R-:W-:Y:S04]  /*6db0*/  USEL UR46, UR4, URZ, UP0 ;  /* 0x000000ff042e7287 */ /* 0x000fe80008000000 */
[----:B------:R-:W-:Y:S04]  /*6dc0*/  @P1 PRMT R0, R0, 0x654, R4 ;  /* 0x0000065400001816 */ /* 0x000fe80000000004 */
[----:B------:R2:W-:Y:S04]  /*6dd0*/  @P1 SYNCS.ARRIVE.TRANS64.RED.A1T0 RZ, [R0+URZ], RZ ;  /* 0x000000ff00ff19a7 */ /* 0x0005e800081004ff */
.L_x_111:
[----:B------:R-:W3:Y:S01]  /*6de0*/  @P1 SYNCS.PHASECHK.TRANS64.TRYWAIT P0, [R2+URZ+0x40], R3 ;  /* 0x00004003020015a7 */ /* 0x000ee200080011ff */
[----:B------:R-:W-:Y:S01]  /*6df0*/  BSSY B1, `(.L_x_112) ;  /* 0x0000017000017945 */ /* 0x000fe20003800000 */
[----:B---3--:R-:W-:Y:S03]  /*6e00*/  @P1 SEL R76, RZ, 0x1, !P0 ;  /* 0x00000001ff4c1807 */ /* 0x008fe60004000000 */
[----:B------:R-:W-:Y:S05]  /*6e10*/  @!P1 BRA `(.L_x_113) ;  /* 0x0000000000509947 */ /* 0x000fea0003800000 */
[----:B------:R-:W-:Y:S01]  /*6e20*/  ISETP.NE.AND P1, PT, R77, RZ, PT ;  /* 0x000000ff4d00720c */ /* 0x000fe20003f25270 */
[----:B------:R-:W-:Y:S01]  /*6e30*/  BSSY B0, `(.L_x_114) ;  /* 0x000000a000007945 */ /* 0x000fe20003800000 */
[----:B------:R-:W-:Y:S11]  /*6e40*/  ISETP.NE.AND P0, PT, R76, RZ, PT ;  /* 0x000000ff4c00720c */ /* 0x000ff60003f05270 */
[----:B-1----:R-:W-:Y:S04]  /*6e50*/  @P1 IMAD R5, R74, 0x2000, R75 ;  /* 0x000020004a051824 */ /* 0x002fe800078e024b */
[----:B------:R-:W-:Y:S05]  /*6e60*/  @P1 VIADD R4, R5, UR44 ;  /* 0x0000002c05041c36 */ /* 0x000fea0008000000 */
[----:B------:R-:W-:Y:S01]  /*6e70*/  @P1 IADD3 R3, PT, PT, R73, R4, RZ ;  /* 0x0000000449031210 */ /* 0x000fe20007ffe0ff */
[----:B------:R-:W-:Y:S01]  /*6e80*/  @P1 IMAD.IADD R4, R62, 0x1, R4 ;  /* 0x000000013e041824 */ /* 0x000fe200078e0204 */
[----:B------:R-:W-:Y:S06]  /*6e90*/  @P0 BRA `(.L_x_115) ;  /* 0x00000000000c0947 */ /* 0x000fec0003800000 */
[----:B--2---:R-:W-:Y:S04]  /*6ea0*/  SHF.L.U32 R0, R61, 0x1f, RZ ;  /* 0x0000001f3d007819 */ /* 0x004fe800000006ff */
[----:B------:R-:W1:Y:S02]  /*6eb0*/  SYNCS.PHASECHK.TRANS64.TRYWAIT P0, [R2+URZ+0x40], R0 ;  /* 0x00004000020075a7 */ /* 0x000e6400080011ff */
[----:B-1----:R-:W-:Y:S05]  /*6ec0*/  @!P0 BRA `(.L_x_116) ;  /* 0x0000002000d08947 */ /* 0x002fea0003800000 */
.L_x_115:
[----:B------:R-:W-:Y:S05]  /*6ed0*/  BSYNC B0 ;  /* 0x0000000000007941 */ /* 0x000fea0003800000 */
.L_x_114:
[----:B------:R-:W-:Y:S02]  /*6ee0*/  ISETP.NE.AND P0, PT, R77, RZ, PT ;  /* 0x000000ff4d00720c */ /* 0x000fe40003f05270 */
[----:B------:R-:W-:Y:S11]  /*6ef0*/  IADD3 R74, PT, PT, R74, 0x1, RZ ;  /* 0x000000014a4a7810 */ /* 0x000ff60007ffe0ff */
[----:B-12---:R-:W-:Y:S01]  /*6f00*/  @P0 IMAD.IADD R0, R62, 0x1, R3 ;  /* 0x000000013e000824 */ /* 0x006fe200078e0203 */
[----:B------:R-:W-:Y:S05]  /*6f10*/  @P0 WARPSYNC.ALL ;  /* 0x0000000000000948 */ /* 0x000fea0003800000 */
[----:B------:R3:W4:Y:S04]  /*6f20*/  @P0 LDSM.16.M88.4 R32, [R5+UR44+0x400] ;  /* 0x0004002c0520083b */ /* 0x0007280008000200 */
[----:B------:R3:W1:Y:S04]  /*6f30*/  @P0 LDSM.16.M88.4 R36, [R4+0x400] ;  /* 0x000400000424083b */ /* 0x0006680000000200 */
[----:B------:R3:W2:Y:S04]  /*6f40*/  @P0 LDSM.16.M88.4 R40, [R3+0x400] ;  /* 0x000400000328083b */ /* 0x0006a80000000200 */
[----:B------:R3:W1:Y:S02]  /*6f50*/  @P0 LDSM.16.M88.4 R44, [R0+0x400] ;  /* 0x00040000002c083b */ /* 0x0006640000000200 */
.L_x_113:
[----:B------:R-:W-:Y:S05]  /*6f60*/  BSYNC B1 ;  /* 0x0000000000017941 */ /* 0x000fea0003800000 */
.L_x_112:
[----:B--23--:R-:W-:Y:S05]  /*6f70*/  VIADD R0, R25, 0x20 ;  /* 0x0000002019007836 */ /* 0x00cfea0000000000 */
[----:B------:R-:W-:Y:S04]  /*6f80*/  SHF.R.U32.HI R0, RZ, 0x15, R0 ;  /* 0x00000015ff007819 */ /* 0x000fe80000011600 */
[----:B------:R-:W-:Y:S11]  /*6f90*/  LOP3.LUT P0, RZ, R0, 0x3, R53, 0x48, !PT ;  /* 0x0000000300ff7812 */ /* 0x000ff60007804835 */
[----:B------:R-:W-:Y:S02]  /*6fa0*/  @!UPT UIADD3 URZ, UPT, UPT, URZ, URZ, URZ ;  /* 0x000000fffffff290 */ /* 0x000fe4000fffe0ff */
[----:B------:R-:W-:Y:S05]  /*6fb0*/  @!P0 BRA `(.L_x_117) ;  /* 0x0000000000408947 */ /* 0x000fea0003800000 */
[----:B------:R-:W2:Y:S01]  /*6fc0*/  LDCU.64 UR8, c[0x4][0x70] ;  /* 0x01000e00ff0877ac */ /* 0x000ea20008000a00 */
[----:B------:R-:W-:Y:S01]  /*6fd0*/  MOV R3, 0x0 ;  /* 0x0000000000037802 */ /* 0x000fe20000000f00 */
[----:B-1----:R-:W-:Y:S02]  /*6fe0*/  HFMA2 R12, -RZ, RZ, 0, 5.9604644775390625e-08 ;  /* 0x00000001ff0c7431 */ /* 0x002fe400000001ff */
[----:B------:R-:W-:Y:S02]  /*6ff0*/  IMAD.MOV.U32 R8, RZ, RZ, 0x192 ;  /* 0x00000192ff087424 */ /* 0x000fe400078e00ff */
[----:B------:R-:W-:Y:S01]  /*7000*/  IMAD.MOV.U32 R13, RZ, RZ, RZ ;  /* 0x000000ffff0d7224 */ /* 0x000fe200078e00ff */
[----:B------:R-:W1:Y:S01]  /*7010*/  LDCU.64 UR6, c[0x4][0x78] ;  /* 0x01000f00ff0677ac */ /* 0x000e620008000a00 */
[----:B------:R-:W3:Y:S01]  /*7020*/  LDC.64 R2, c[0x4][R3] ;  /* 0x0100000003027b82 */ /* 0x000ee20000000a00 */
[----:B------:R-:W5:Y:S01]  /*7030*/  LDCU.64 UR4, c[0x4][0x10] ;  /* 0x01000200ff0477ac */ /* 0x000f620008000a00 */
[----:B--2---:R-:W-:Y:S01]  /*7040*/  MOV R5, UR9 ;  /* 0x0000000900057c02 */ /* 0x004fe20008000f00 */
[----:B------:R-:W-:Y:S01]  /*7050*/  IMAD.U32 R4, RZ, RZ, UR8 ;  /* 0x00000008ff047e24 */ /* 0x000fe2000f8e00ff */
[----:B-1----:R-:W-:Y:S01]  /*7060*/  MOV R7, UR7 ;  /* 0x0000000700077c02 */ /* 0x002fe20008000f00 */
[----:B------:R-:W-:Y:S01]  /*7070*/  IMAD.U32 R6, RZ, RZ, UR6 ;  /* 0x00000006ff067e24 */ /* 0x000fe2000f8e00ff */
[----:B-----5:R-:W-:Y:S01]  /*7080*/  MOV R11, UR5 ;  /* 0x00000005000b7c02 */ /* 0x020fe20008000f00 */
[----:B------:R-:W-:Y:S02]  /*7090*/  IMAD.U32 R10, RZ, RZ, UR4 ;  /* 0x00000004ff0a7e24 */ /* 0x000fe4000f8e00ff */
[----:B------:R-:W-:Y:S07]  /*70a0*/  LEPC R20, `(.L_x_117) ;  /* 0x000000001014794e */ /* 0x000fee0000000000 */
[----:B---34-:R-:W-:Y:S05]  /*70b0*/  CALL.ABS.NOINC R2 ;  /* 0x0000000002007343 */ /* 0x018fea0003c00000 */
.L_x_117:
[----:B------:R-:W-:Y:S05]  /*70c0*/  WARPSYNC.ALL ;  /* 0x0000000000007948 */ /* 0x000fea0003800000 */
[----:B------:R-:W-:Y:S01]  /*70d0*/  R2UR UR4, R25 ;  /* 0x00000000190472ca */ /* 0x000fe200000e0000 */
[----:B------:R-:W-:Y:S01]  /*70e0*/  BSSY.RECONVERGENT B0, `(.L_x_118) ;  /* 0x0000041000007945 */ /* 0x000fe20003800200 */
[----:B------:R-:W-:Y:S02]  /*70f0*/  ISETP.NE.AND P6, PT, R67, RZ, PT ;  /* 0x000000ff4300720c */ /* 0x000fe40003fc5270 */
[----:B------:R-:W-:Y:S02]  /*7100*/  ISETP.NE.AND P0, PT, R64, RZ, PT ;  /* 0x000000ff4000720c */ /* 0x000fe40003f05270 */
[----:B------:R-:W-:Y:S07]  /*7110*/  MOV R20, UR46 ;  /* 0x0000002e00147c02 */ /* 0x000fee0008000f00 */
[----:B-1----:R-:W1:Y:S02]  /*7120*/  LDTM.16dp128bit.x8 R4, tmem[UR4+0x20] ;  /* 0x00002004000479ee */ /* 0x002e640008180000 */
[----:B------:R-:W-:Y:S01]  /*7130*/  @P6 LEA R20, R20, UR44, 0x3 ;  /* 0x0000002c14146c11 */ /* 0x000fe2000f8e18ff */
[C---:B-1----:R-:W-:Y:S01]  /*7140*/  FMUL R0, R24.reuse, R4 ;  /* 0x0000000418007220 */ /* 0x042fe20000400000 */
[C---:B------:R-:W-:Y:S01]  /*7150*/  FMUL R2, R24.reuse, R5 ;  /* 0x0000000518027220 */ /* 0x040fe20000400000 */
[C---:B------:R-:W-:Y:S01]  /*7160*/  FMUL R3, R24.reuse, R6 ;  /* 0x0000000618037220 */ /* 0x040fe20000400000 */
[C---:B------:R-:W-:Y:S01]  /*7170*/  FMUL R7, R24.reuse, R7 ;  /* 0x0000000718077220 */ /* 0x040fe20000400000 */
[C---:B----4-:R-:W-:Y:S01]  /*7180*/  FFMA R28, R27.reuse, R32, R0 ;  /* 0x000000201b1c7223 */ /* 0x050fe20000000000 */
        /* <DEDUP_REMOVED lines=28> */
[----:B------:R1:W-:Y:S01]  /*7350*/  STSM.16.M88.4 [R69+0x2000], R8 ;  /* 0x0020000845007844 */ /* 0x0003e20000000200 */
[----:B------:R-:W-:Y:S01]  /*7360*/  FFMA R15, R27, R47, R19 ;  /* 0x0000002f1b0f7223 */ /* 0x000fe20000000013 */
[----:B------:R-:W-:Y:S02]  /*7370*/  MOV R16, UR52 ;  /* 0x0000003400107c02 */ /* 0x000fe40008000f00 */
[----:B------:R-:W-:Y:S02]  /*7380*/  @P6 IADD3 R17, PT, PT, R20, 0x60, RZ ;  /* 0x0000006014116810 */ /* 0x000fe40007ffe0ff */
[----:B------:R1:W-:Y:S01]  /*7390*/  STSM.16.M88.4 [R71+0x2000], R12 ;  /* 0x0020000c47007844 */ /* 0x0003e20000000200 */
[----:B------:R-:W-:Y:S02]  /*73a0*/  LEA R0, R74, UR44, 0x3 ;  /* 0x0000002c4a007c11 */ /* 0x000fe4000f8e18ff */
[----:B------:R-:W-:Y:S01]  /*73b0*/  @P6 PRMT R16, R16, 0x654, R17 ;  /* 0x0000065410106816 */ /* 0x000fe20000000011 */
[----:B------:R-:W-:Y:S01]  /*73c0*/  @!PT LDS RZ, [RZ] ;  /* 0x00000000fffff984 */ /* 0x000fe20000000800 */
[----:B------:R-:W-:Y:S01]  /*73d0*/  @!PT LDS RZ, [RZ] ;  /* 0x00000000fffff984 */ /* 0x000fe20000000800 */
[----:B------:R-:W-:Y:S01]  /*73e0*/  @!PT LDS RZ, [RZ] ;  /* 0x00000000fffff984 */ /* 0x000fe20000000800 */
[----:B------:R-:W-:Y:S01]  /*73f0*/  @!PT LDS RZ, [RZ] ;  /* 0x00000000fffff984 */ /* 0x000fe20000000800 */
[----:B------:R2:W-:Y:S06]  /*7400*/  MEMBAR.ALL.CTA ;  /* 0x0000000000007992 */ /* 0x0005ec0000008000 */
[----:B--2---:R-:W2:Y:S01]  /*7410*/  FENCE.VIEW.ASYNC.S ;  /* 0x00000000000073c6 */ /* 0x004ea20000000000 */
[----:B------:R-:W-:Y:S01]  /*7420*/  @P6 SHF.L.U32 R2, R61, 0x1f, RZ ;  /* 0x0000001f3d026819 */ /* 0x000fe200000006ff */
[----:B--2---:R-:W-:Y:S06]  /*7430*/  BAR.SYNC.DEFER_BLOCKING 0x1, 0x80 ;  /* 0x0042000000007b1d */ /* 0x004fec0000010000 */
[----:B------:R-:W-:Y:S05]  /*7440*/  @P0 BRA `(.L_x_119) ;  /* 0x0000000000280947 */ /* 0x000fea0003800000 */
[----:B------:R-:W2:Y:S01]  /*7450*/  LDCU.64 UR6, c[0x0][0x348] ;  /* 0x00006900ff0677ac */ /* 0x000ea20008000a00 */
[----:B------:R-:W-:Y:S02]  /*7460*/  UIADD3 UR9, UPT, UPT, UR49, 0x20, URZ ;  /* 0x0000002031097890 */ /* 0x000fe4000fffe0ff */
[----:B------:R-:W-:Y:S01]  /*7470*/  UIADD3 UR8, UPT, UPT, UR44, 0x2400, URZ ;  /* 0x000024002c087890 */ /* 0x000fe2000fffe0ff */
[----:B------:R-:W-:Y:S01]  /*7480*/  UMOV UR10, UR50 ;  /* 0x00000032000a7c82 */ /* 0x000fe20008000000 */
[----:B------:R-:W-:Y:S01]  /*7490*/  UMOV UR11, UR36 ;  /* 0x00000024000b7c82 */ /* 0x000fe20008000000 */
[----:B--2---:R-:W-:Y:S04]  /*74a0*/  UIADD3 UR4, UP0, UPT, UR6, 0x680, URZ ;  /* 0x0000068006047890 */ /* 0x004fe8000ff1e0ff */
[----:B------:R-:W-:Y:S09]  /*74b0*/  UIADD3.X UR5, UPT, UPT, URZ, UR7, URZ, UP0, !UPT ;  /* 0x00000007ff057290 */ /* 0x000ff200087fe4ff */
[----:B------:R2:W-:Y:S01]  /*74c0*/  UTMASTG.3D [UR8], [UR4] ;  /* 0x00000008040073b5 */ /* 0x0005e20008010000 */
[----:B------:R0:W-:Y:S01]  /*74d0*/  UTMACMDFLUSH ;  /* 0x00000000000079b7 */ /* 0x0001e20000000000 */
[----:B--2---:R-:W-:Y:S04]  /*74e0*/  DEPBAR.LE SB0, 0x1 ;  /* 0x000080400000791a */ /* 0x004fe80000000000 */
.L_x_119:
[----:B------:R-:W-:Y:S05]  /*74f0*/  BSYNC.RECONVERGENT B0 ;  /* 0x0000000000007941 */ /* 0x000fea0003800200 */
.L_x_118:
[----:B------:R-:W-:Y:S01]  /*7500*/  BAR.SYNC.DEFER_BLOCKING 0x1, 0x80 ;  /* 0x0042000000007b1d */ /* 0x000fe20000010000 */
[----:B------:R-:W-:Y:S04]  /*7510*/  UIADD3 UR4, UPT, UPT, UR46, 0x1, URZ ;  /* 0x000000012e047890 */ /* 0x000fe8000fffe0ff */
[----:B------:R-:W-:Y:S04]  /*7520*/  UISETP.NE.AND UP0, UPT, UR4, 0x4, UPT ;  /* 0x000000040400788c */ /* 0x000fe8000bf05270 */
[----:B------:R-:W-:Y:S01]  /*7530*/  USEL UR45, UR4, URZ, UP0 ;  /* 0x000000ff042d7287 */ /* 0x000fe20008000000 */
[----:B------:R2:W-:Y:S01]  /*7540*/  @P6 SYNCS.ARRIVE.TRANS64.RED.A1T0 RZ, [R16+URZ], RZ ;  /* 0x000000ff10ff69a7 */ /* 0x0005e200081004ff */
[----:B------:R-:W-:Y:S01]  /*7550*/  BSSY B1, `(.L_x_120) ;  /* 0x0000018000017945 */ /* 0x000fe20003800000 */
[----:B------:R-:W3:Y:S02]  /*7560*/  @P6 SYNCS.PHASECHK.TRANS64.TRYWAIT P0, [R0+URZ+0x40], R2 ;  /* 0x00004002000065a7 */ /* 0x000ee400080011ff */
[----:B---3--:R-:W-:Y:S01]  /*7570*/  @P6 SEL R76, RZ, 0x1, !P0 ;  /* 0x00000001ff4c6807 */ /* 0x008fe20004000000 */
[----:B--2---:R-:W-:Y:S06]  /*7580*/  @!P6 BRA `(.L_x_121) ;  /* 0x000000000050e947 */ /* 0x004fec0003800000 */
        /* <DEDUP_REMOVED lines=8> */
[----:B------:R-:W-:Y:S04]  /*7610*/  SHF.L.U32 R5, R61, 0x1f, RZ ;  /* 0x0000001f3d057819 */ /* 0x000fe800000006ff */
[----:B------:R-:W1:Y:S02]  /*7620*/  SYNCS.PHASECHK.TRANS64.TRYWAIT P0, [R0+URZ+0x40], R5 ;  /* 0x00004005000075a7 */ /* 0x000e6400080011ff */
[----:B-1----:R-:W-:Y:S05]  /*7630*/  @!P0 BRA `(.L_x_124) ;  /* 0x0000001c00088947 */ /* 0x002fea0003800000 */
.L_x_123:
[----:B------:R-:W-:Y:S05]  /*7640*/  BSYNC B0 ;  /* 0x0000000000007941 */ /* 0x000fea0003800000 */
.L_x_122:
[----:B------:R-:W-:Y:S02]  /*7650*/  ISETP.NE.AND P0, PT, R77, RZ, PT ;  /* 0x000000ff4d00720c */ /* 0x000fe40003f05270 */
[----:B------:R-:W-:Y:S11]  /*7660*/  IADD3 R74, PT, PT, R74, 0x1, RZ ;  /* 0x000000014a4a7810 */ /* 0x000ff60007ffe0ff */
[----:B-1----:R-:W-:Y:S01]  /*7670*/  @P0 IMAD.IADD R0, R62, 0x1, R2 ;  /* 0x000000013e000824 */ /* 0x002fe200078e0202 */
[----:B------:R-:W-:Y:S05]  /*7680*/  @P0 WARPSYNC.ALL ;  /* 0x0000000000000948 */ /* 0x000fea0003800000 */
[----:B------:R2:W3:Y:S04]  /*7690*/  @P0 LDSM.16.M88.4 R32, [R4+UR44+0x400] ;  /* 0x0004002c0420083b */ /* 0x0004e80008000200 */
[----:B------:R2:W4:Y:S04]  /*76a0*/  @P0 LDSM.16.M88.4 R36, [R3+0x400] ;  /* 0x000400000324083b */ /* 0x0005280000000200 */
[----:B------:R2:W1:Y:S04]  /*76b0*/  @P0 LDSM.16.M88.4 R40, [R2+0x400] ;  /* 0x000400000228083b */ /* 0x0004680000000200 */
[----:B------:R2:W1:Y:S02]  /*76c0*/  @P0 LDSM.16.M88.4 R44, [R0+0x400] ;  /* 0x00040000002c083b */ /* 0x0004640000000200 */
.L_x_121:
[----:B------:R-:W-:Y:S05]  /*76d0*/  BSYNC B1 ;  /* 0x0000000000017941 */ /* 0x000fea0003800000 */
.L_x_120:
[----:B--2---:R-:W-:Y:S05]  /*76e0*/  VIADD R0, R25, 0x40 ;  /* 0x0000004019007836 */ /* 0x004fea0000000000 */
        /* <DEDUP_REMOVED lines=20> */
.L_x_125:
        /* <DEDUP_REMOVED lines=12> */
[C---:B---3--:R-:W-:Y:S01]  /*78f0*/  FFMA R28, R27.reuse, R32, R0 ;  /* 0x000000201b1c7223 */ /* 0x048fe20000000000 */
[C---:B------:R-:W-:Y:S01]  /*7900*/  FMUL R4, R24.reuse, R8 ;  /* 0x0000000818047220 */ /* 0x040fe20000400000 */
[C---:B------:R-:W-:Y:S01]  /*7910*/  FFMA R29, R27.reuse, R33, R2 ;  /* 0x000000211b1d7223 */ /* 0x040fe20000000002 */
        /* <DEDUP_REMOVED lines=52> */
.L_x_127:
[----:B------:R-:W-:Y:S05]  /*7c60*/  BSYNC.RECONVERGENT B0 ;  /* 0x0000000000007941 */ /* 0x000fea0003800200 */
.L_x_126:
        /* <DEDUP_REMOVED lines=12> */
[----:B------:R-:W-:Y:S04]  /*7d30*/  @P1 IMAD R74, R74, 0x2000, R75 ;  /* 0x000020004a4a1824 */ /* 0x000fe800078e024b */
[----:B------:R-:W-:Y:S05]  /*7d40*/  @P1 VIADD R3, R74, UR44 ;  /* 0x0000002c4a031c36 */ /* 0x000fea0008000000 */
[----:B------:R-:W-:Y:S01]  /*7d50*/  @P1 IADD3 R73, PT, PT, R73, R3, RZ ;  /* 0x0000000349491210 */ /* 0x000fe20007ffe0ff */
[----:B------:R-:W-:Y:S01]  /*7d60*/  @P1 IMAD.IADD R3, R62, 0x1, R3 ;  /* 0x000000013e031824 */ /* 0x000fe200078e0203 */
[----:B------:R-:W-:Y:S06]  /*7d70*/  @P0 BRA `(.L_x_131) ;  /* 0x00000000000c0947 */ /* 0x000fec0003800000 */
[----:B------:R-:W-:Y:S04]  /*7d80*/  SHF.L.U32 R0, R61, 0x1f, RZ ;  /* 0x0000001f3d007819 */ /* 0x000fe800000006ff */
[----:B------:R-:W2:Y:S02]  /*7d90*/  SYNCS.PHASECHK.TRANS64.TRYWAIT P0, [R2+URZ+0x40], R0 ;  /* 0x00004000020075a7 */ /* 0x000ea400080011ff */
[----:B--2---:R-:W-:Y:S05]  /*7da0*/  @!P0 BRA `(.L_x_132) ;  /* 0x0000001400408947 */ /* 0x004fea0003800000 */
.L_x_131:
[----:B------:R-:W-:Y:S05]  /*7db0*/  BSYNC B0 ;  /* 0x0000000000007941 */ /* 0x000fea0003800000 */
.L_x_130:
[----:B------:R-:W-:Y:S11]  /*7dc0*/  ISETP.NE.AND P0, PT, R77, RZ, PT ;  /* 0x000000ff4d00720c */ /* 0x000ff60003f05270 */
[----:B------:R-:W-:Y:S02]  /*7dd0*/  @!UPT UIADD3 URZ, UPT, UPT, URZ, URZ, URZ ;  /* 0x000000fffffff290 */ /* 0x000fe4000fffe0ff */
[----:B--2---:R-:W-:Y:S01]  /*7de0*/  @P0 IADD3 R0, PT, PT, R62, R73, RZ ;  /* 0x000000493e000210 */ /* 0x004fe20007ffe0ff */
[----:B------:R-:W-:Y:S05]  /*7df0*/  @P0 WARPSYNC.ALL ;  /* 0x0000000000000948 */ /* 0x000fea0003800000 */
[----:B------:R2:W3:Y:S04]  /*7e00*/  @P0 LDSM.16.M88.4 R32, [R74+UR44+0x400] ;  /* 0x0004002c4a20083b */ /* 0x0004e80008000200 */
[----:B------:R2:W4:Y:S04]  /*7e10*/  @P0 LDSM.16.M88.4 R36, [R3+0x400] ;  /* 0x000400000324083b */ /* 0x0005280000000200 */
[----:B------:R2:W1:Y:S04]  /*7e20*/  @P0 LDSM.16.M88.4 R40, [R73+0x400] ;  /* 0x000400004928083b */ /* 0x0004680000000200 */
[----:B------:R2:W1:Y:S02]  /*7e30*/  @P0 LDSM.16.M88.4 R44, [R0+0x400] ;  /* 0x00040000002c083b */ /* 0x0004640000000200 */
.L_x_129:
[----:B------:R-:W-:Y:S05]  /*7e40*/  BSYNC B1 ;  /* 0x0000000000017941 */ /* 0x000fea0003800000 */
.L_x_128:
        /* <DEDUP_REMOVED lines=21> */
.L_x_133:
[----:B------:R-:W-:Y:S01]  /*7fa0*/  ISETP.NE.AND P0, PT, R64, RZ, PT ;  /* 0x000000ff4000720c */ /* 0x000fe20003f05270 */
[----:B------:R-:W-:Y:S05]  /*7fb0*/  WARPSYNC.ALL ;  /* 0x0000000000007948 */ /* 0x000fea0003800000 */
[----:B------:R-:W-:Y:S01]  /*7fc0*/  R2UR UR4, R25 ;  /* 0x00000000190472ca */ /* 0x000fe200000e0000 */
[----:B------:R-:W-:Y:S11]  /*7fd0*/  BSSY.RECONVERGENT B0, `(.L_x_134) ;  /* 0x000003f000007945 */ /* 0x000ff60003800200 */
[----:B------:R-:W-:Y:S01]  /*7fe0*/  @!UPT UIADD3 URZ, UPT, UPT, URZ, URZ, URZ ;  /* 0x000000fffffff290 */ /* 0x000fe2000fffe0ff */
[----:B-1----:R-:W1:Y:S01]  /*7ff0*/  LDTM.16dp128bit.x8 R4, tmem[UR4+0x60] ;  /* 0x00006004000479ee */ /* 0x002e620008180000 */
[----:B------:R-:W-:Y:S01]  /*8000*/  R2UR UR4, R72 ;  /* 0x00000000480472ca */ /* 0x000fe200000e0000 */
[----:B------:R-:W-:Y:S11]  /*8010*/  NOP ;  /* 0x0000000000007918 */ /* 0x000ff60000000000 */
[----:B------:R-:W-:Y:S01]  /*8020*/  @!UPT UIADD3 URZ, UPT, UPT, URZ, URZ, URZ ;  /* 0x000000fffffff290 */ /* 0x000fe2000fffe0ff */
[----:B------:R-:W-:Y:S04]  /*8030*/  UIADD3 UR4, UPT, UPT, UR4, 0xd0, URZ ;  /* 0x000000d004047890 */ /* 0x000fe8000fffe0ff */
[----:B------:R-:W-:Y:S01]  /*8040*/  UPRMT UR4, UR52, 0x654, UR4 ;  /* 0x0000065434047896 */ /* 0x000fe20008000004 */
[C---:B-1----:R-:W-:Y:S01]  /*8050*/  FMUL R0, R24.reuse, R4 ;  /* 0x0000000418007220 */ /* 0x042fe20000400000 */
[C---:B------:R-:W-:Y:S01]  /*8060*/  FMUL R2, R24.reuse, R5 ;  /* 0x0000000518027220 */ /* 0x040fe20000400000 */
[C---:B------:R-:W-:Y:S06]  /*8070*/  FMUL R3, R24.reuse, R6 ;  /* 0x0000000618037220 */ /* 0x040fec0000400000 */
[----:B------:R-:W-:Y:S01]  /*8080*/  SYNCS.ARRIVE.TRANS64.RED.A1T0 RZ, [UR4], RZ ;  /* 0x000000ffffff79a7 */ /* 0x000fe20008100404 */
[C---:B---3--:R-:W-:Y:S01]  /*8090*/  FFMA R28, R27.reuse, R32, R0 ;  /* 0x000000201b1c7223 */ /* 0x048fe20000000000 */
[C---:B------:R-:W-:Y:S01]  /*80a0*/  FFMA R29, R27.reuse, R33, R2 ;  /* 0x000000211b1d7223 */ /* 0x040fe20000000002 */
[C---:B------:R-:W-:Y:S01]  /*80b0*/  FMUL R7, R24.reuse, R7 ;  /* 0x0000000718077220 */ /* 0x040fe20000400000 */
[C---:B------:R-:W-:Y:S01]  /*80c0*/  FMUL R4, R24.reuse, R8 ;  /* 0x0000000818047220 */ /* 0x040fe20000400000 */
        /* <DEDUP_REMOVED lines=27> */
[----:B------:R-:W-:Y:S05]  /*8280*/  FFMA R15, R27, R47, R19 ;  /* 0x0000002f1b0f7223 */ /* 0x000fea0000000013 */
[----:B------:R1:W-:Y:S01]  /*8290*/  STSM.16.M88.4 [R71+0x6000], R12 ;  /* 0x0060000c47007844 */ /* 0x0003e20000000200 */
        /* <DEDUP_REMOVED lines=18> */
.L_x_135:
[----:B------:R-:W-:Y:S05]  /*83c0*/  BSYNC.RECONVERGENT B0 ;  /* 0x0000000000007941 */ /* 0x000fea0003800200 */
.L_x_134:
[----:B------:R-:W-:Y:S01]  /*83d0*/  BAR.SYNC.DEFER_BLOCKING 0x1, 0x80 ;  /* 0x0042000000007b1d */ /* 0x000fe20000010000 */
[----:B------:R-:W-:Y:S01]  /*83e0*/  UISETP.NE.AND UP0, UPT, UR47, -0x4, UPT ;  /* 0xfffffffc2f00788c */ /* 0x000fe2000bf05270 */
[----:B------:R-:W-:Y:S08]  /*83f0*/  IADD3 R22, PT, PT, R22, 0x1, RZ ;  /* 0x0000000116167810 */ /* 0x000ff00007ffe0ff */
[----:B------:R-:W-:Y:S05]  /*8400*/  BRA.U !UP0, `(.L_x_136) ;  /* 0x0000000108287547 */ /* 0x000fea000b800000 */
[----:B------:R-:W-:Y:S01]  /*8410*/  ISETP.NE.AND P0, PT, R67, RZ, PT ;  /* 0x000000ff4300720c */ /* 0x000fe20003f05270 */
[----:B------:R-:W-:Y:S01]  /*8420*/  IMAD.U32 R2, RZ, RZ, UR46 ;  /* 0x0000002eff027e24 */ /* 0x000fe2000f8e00ff */
[----:B------:R-:W-:Y:S01]  /*8430*/  UIADD3 UR4, UPT, UPT, UR46, 0x1, URZ ;  /* 0x000000012e047890 */ /* 0x000fe2000fffe0ff */
[----:B------:R-:W-:Y:S03]  /*8440*/  IMAD.U32 R0, RZ, RZ, UR52 ;  /* 0x00000034ff007e24 */ /* 0x000fe6000f8e00ff */
[----:B------:R-:W-:Y:S04]  /*8450*/  UISETP.NE.AND UP0, UPT, UR4, 0x4, UPT ;  /* 0x000000040400788c */ /* 0x000fe8000bf05270 */
[----:B------:R-:W-:Y:S03]  /*8460*/  USEL UR46, UR4, URZ, UP0 ;  /* 0x000000ff042e7287 */ /* 0x000fe60008000000 */
[----:B------:R-:W-:Y:S05]  /*8470*/  @P0 LEA R2, R2, UR44, 0x3 ;  /* 0x0000002c02020c11 */ /* 0x000fea000f8e18ff */
[----:B------:R-:W-:Y:S05]  /*8480*/  @P0 VIADD R2, R2, 0x60 ;  /* 0x0000006002020836 */ /* 0x000fea0000000000 */
[----:B------:R-:W-:Y:S04]  /*8490*/  @P0 PRMT R0, R0, 0x654, R2 ;  /* 0x0000065400000816 */ /* 0x000fe80000000002 */
[----:B------:R2:W-:Y:S03]  /*84a0*/  @P0 SYNCS.ARRIVE.TRANS64.RED.A1T0 RZ, [R0+URZ], RZ ;  /* 0x000000ff00ff09a7 */ /* 0x0005e600081004ff */
.L_x_136:
[----:B------:R-:W-:Y:S01]  /*84b0*/  R2UR UR4, R54 ;  /* 0x00000000360472ca */ /* 0x000fe200000e0000 */
[----:B------:R-:W-:Y:S01]  /*84c0*/  UISETP.NE.AND UP0, UPT, UR62, URZ, UPT ;  /* 0x000000ff3e00728c */ /* 0x000fe2000bf05270 */
[----:B------:R-:W-:Y:S01]  /*84d0*/  ISETP.NE.AND P0, PT, R58, 0x2, PT ;  /* 0x000000023a00780c */ /* 0x000fe20003f05270 */
[----:B------:R-:W-:Y:S01]  /*84e0*/  UIADD3 UR16, UPT, UPT, UR38, UR63, URZ ;  /* 0x0000003f26107290 */ /* 0x000fe2000fffe0ff */
[----:B------:R-:W-:Y:S01]  /*84f0*/  ISETP.NE.AND P1, PT, R22, 0x4, PT ;  /* 0x000000041600780c */ /* 0x000fe20003f25270 */
[----:B------:R-:W-:Y:S01]  /*8500*/  UIADD3 UR47, UPT, UPT, UR47, 0x4, URZ ;  /* 0x000000042f2f7890 */ /* 0x000fe2000fffe0ff */
[----:B------:R-:W-:Y:S01]  /*8510*/  SEL R2, RZ, 0x1, P0 ;  /* 0x00000001ff027807 */ /* 0x000fe20000000000 */
[----:B------:R-:W-:Y:S01]  /*8520*/  UMOV UR36, UR61 ;  /* 0x0000003d00247c82 */ /* 0x000fe20008000000 */
[----:B--2---:R-:W-:Y:S02]  /*8530*/  SEL R0, RZ, 0x1, P1 ;  /* 0x00000001ff007807 */ /* 0x004fe40000800000 */
[----:B------:R-:W-:Y:S02]  /*8540*/  LOP3.LUT R59, R59, R2, RZ, 0x3c, !PT ;  /* 0x000000023b3b7212 */ /* 0x000fe400078e3cff */
[----:B------:R-:W-:Y:S01]  /*8550*/  LOP3.LUT R60, R60, R0, RZ, 0x3c, !PT ;  /* 0x000000003c3c7212 */ /* 0x000fe200078e3cff */
[----:B------:R-:W-:Y:S01]  /*8560*/  UIADD3 UR20, UPT, UPT, UR37, UR4, URZ ;  /* 0x0000000425147290 */ /* 0x000fe2000fffe0ff */
[----:B------:R-:W-:Y:S02]  /*8570*/  SEL R58, R58, RZ, P0 ;  /* 0x000000ff3a3a7207 */ /* 0x000fe40000000000 */
[----:B------:R-:W-:Y:S01]  /*8580*/  SEL R22, R22, RZ, P1 ;  /* 0x000000ff16167207 */ /* 0x000fe20000800000 */
[----:B------:R-:W-:Y:S08]  /*8590*/  BRA.U UP0, `(.L_x_137) ;  /* 0xffffffd100887547 */ /* 0x000ff0000b83ffff */
[----:B------:R-:W-:-:S13]  /*85a0*/  R2UR UR4, R55 ;  /* 0x00000000370472ca */ /* 0x000fda00000e0000 */
[----:B------:R-:W-:-:S09]  /*85b0*/  UISETP.NE.AND UP0, UPT, UR4, URZ, UPT ;  /* 0x000000ff0400728c */ /* 0x000fd2000bf05270 */
[----:B------:R-:W-:Y:S05]  /*85c0*/  BRA.U !UP0, `(.L_x_138) ;  /* 0x0000000108487547 */ /* 0x000fea000b800000 */
[----:B------:R-:W2:Y:S02]  /*85d0*/  LDCU.64 UR4, c[0x0][0x890] ;  /* 0x00011200ff0477ac */ /* 0x000ea40008000a00 */
[----:B--2---:R-:W-:-:S04]  /*85e0*/  UISETP.NE.U32.AND UP0, UPT, UR4, URZ, UPT ;  /* 0x000000ff0400728c */ /* 0x004fc8000bf05070 */
[----:B------:R-:W-:-:S09]  /*85f0*/  UISETP.NE.AND.EX UP0, UPT, UR5, URZ, UPT, UP0 ;  /* 0x000000ff0500728c */ /* 0x000fd2000bf05300 */
[----:B------:R-:W-:Y:S05]  /*8600*/  BRA.U UP0, `(.L_x_139) ;  /* 0x00000001000c7547 */ /* 0x000fea000b800000 */
[----:B------:R-:W-:-:S13]  /*8610*/  FSETP.NEU.AND P0, PT, R27, RZ, PT ;  /* 0x000000ff1b00720b */ /* 0x000fda0003f0d000 */
[----:B------:R-:W-:Y:S05]  /*8620*/  @!P0 EXIT ;  /* 0x000000000000894d */ /* 0x000fea0003800000 */
[----:B------:R-:W-:Y:S05]  /*8630*/  BRA `(.L_x_138) ;  /* 0x00000000002c7947 */ /* 0x000fea0003800000 */
.L_x_139:
[----:B------:R-:W-:Y:S01]  /*8640*/  ISETP.NE.AND P0, PT, R57, RZ, PT ;  /* 0x000000ff3900720c */ /* 0x000fe20003f05270 */
[----:B------:R-:W-:-:S12]  /*8650*/  BSSY.RECONVERGENT B0, `(.L_x_138) ;  /* 0x0000009000007945 */ /* 0x000fd80003800200 */
[----:B------:R-:W-:Y:S05]  /*8660*/  @P0 BRA `(.L_x_140) ;  /* 0x0000000000140947 */ /* 0x000fea0003800000 */
[----:B------:R-:W2:Y:S02]  /*8670*/  LDCU.64 UR4, c[0x0][0x888] ;  /* 0x00011100ff0477ac */ /* 0x000ea40008000a00 */
[----:B--2---:R-:W-:-:S04]  /*8680*/  ISETP.NE.U32.AND P0, PT, RZ, UR4, PT ;  /* 0x00000004ff007c0c */ /* 0x004fc8000bf05070 */
[----:B------:R-:W-:-:S13]  /*8690*/  ISETP.NE.AND.EX P0, PT, RZ, UR5, PT, P0 ;  /* 0x00000005ff007c0c */ /* 0x000fda000bf05300 */
[----:B------:R-:W-:Y:S05]  /*86a0*/  @!P0 EXIT ;  /* 0x000000000000894d */ /* 0x000fea0003800000 */
[----:B------:R-:W-:Y:S05]  /*86b0*/  BRA `(.L_x_141) ;  /* 0x0000000000087947 */ /* 0x000fea0003800000 */
.L_x_140:
[----:B------:R-:W-:-:S13]  /*86c0*/  FSETP.NEU.AND P0, PT, R27, RZ, PT ;  /* 0x000000ff1b00720b */ /* 0x000fda0003f0d000 */
[----:B------:R-:W-:Y:S05]  /*86d0*/  @!P0 EXIT ;  /* 0x000000000000894d */ /* 0x000fea0003800000 */
.L_x_141:
[----:B------:R-:W-:Y:S05]  /*86e0*/  BSYNC.RECONVERGENT B0 ;  /* 0x0000000000007941 */ /* 0x000fea0003800200 */
.L_x_138:
[----:B------:R-:W-:Y:S01]  /*86f0*/  ULEA UR4, UR46, UR44, 0x3 ;  /* 0x0000002c2e047291 */ /* 0x000fe2000f8e18ff */
[----:B------:R-:W-:-:S04]  /*8700*/  DEPBAR.LE SB0, 0x0 ;  /* 0x000080000000791a */ /* 0x000fc80000000000 */
[----:B------:R-:W-:-:S04]  /*8710*/  UIADD3 UR4, UPT, UPT, UR4, 0x60, URZ ;  /* 0x0000006004047890 */ /* 0x000fc8000fffe0ff */
[----:B------:R-:W-:-:S09]  /*8720*/  UPRMT UR4, UR52, 0x654, UR4 ;  /* 0x0000065434047896 */ /* 0x000fd20008000004 */
[----:B------:R-:W-:Y:S01]  /*8730*/  SYNCS.ARRIVE.TRANS64.RED.A1T0 RZ, [UR4], RZ ;  /* 0x000000ffffff79a7 */ /* 0x000fe20008100404 */
[----:B------:R-:W-:Y:S05]  /*8740*/  EXIT ;  /* 0x000000000000794d */ /* 0x000fea0003800000 */
.L_x_24:
[----:B--2---:R2:W3:Y:S02]  /*8750*/  SYNCS.PHASECHK.TRANS64.TRYWAIT P0, [R0+URZ+0x100], R2 ;  /* 0x00010002000075a7 */ /* 0x0044e400080011ff */
[----:B---3--:R-:W-:Y:S05]  /*8760*/  @!P0 NANOSLEEP.SYNCS 0x989680 ;  /* 0x009896800000895d */ /* 0x008fea0003900000 */
[----:B------:R-:W3:Y:S02]  /*8770*/  @!P0 SYNCS.PHASECHK.TRANS64 P0, [R0+URZ+0x100], R2 ;  /* 0x00010002000085a7 */ /* 0x000ee400080010ff */
[----:B---3--:R-:W-:Y:S05]  /*8780*/  @!P0 BRA `(.L_x_24) ;  /* 0xfffffffc00f08947 */ /* 0x008fea000383ffff */
[----:B------:R-:W-:Y:S05]  /*8790*/  BRA `(.L_x_142) ;  /* 0xffffff9000947947 */ /* 0x000fea000383ffff */
.L_x_27:
[----:B-1----:R-:W-:-:S07]  /*87a0*/  MOV R0, UR33 ;  /* 0x0000002100007c02 */ /* 0x002fce0008000f00 */
.L_x_143:
[----:B-1----:R1:W2:Y:S02]  /*87b0*/  SYNCS.PHASECHK.TRANS64.TRYWAIT P0, [R0+URZ+0x20], R3 ;  /* 0x00002003000075a7 */ /* 0x0022a400080011ff */
[----:B--2---:R-:W-:Y:S05]  /*87c0*/  @!P0 NANOSLEEP.SYNCS 0x989680 ;  /* 0x009896800000895d */ /* 0x004fea0003900000 */
[----:B------:R-:W2:Y:S02]  /*87d0*/  @!P0 SYNCS.PHASECHK.TRANS64 P0, [R0+URZ+0x20], R3 ;  /* 0x00002003000085a7 */ /* 0x000ea400080010ff */
[----:B--2---:R-:W-:Y:S05]  /*87e0*/  @!P0 BRA `(.L_x_143) ;  /* 0xfffffffc00f08947 */ /* 0x004fea000383ffff */
[----:B------:R-:W-:Y:S05]  /*87f0*/  BRA `(.L_x_26) ;  /* 0xffffff9000e07947 */ /* 0x000fea000383ffff */
.L_x_36:
[----:B-1----:R-:W-:-:S07]  /*8800*/  MOV R0, UR33 ;  /* 0x0000002100007c02 */ /* 0x002fce0008000f00 */
.L_x_144:
[----:B-1----:R1:W2:Y:S02]  /*8810*/  SYNCS.PHASECHK.TRANS64.TRYWAIT P0, [R0+URZ+0x20], R3 ;  /* 0x00002003000075a7 */ /* 0x0022a400080011ff */
[----:B--2---:R-:W-:Y:S05]  /*8820*/  @!P0 NANOSLEEP.SYNCS 0x989680 ;  /* 0x009896800000895d */ /* 0x004fea0003900000 */
[----:B------:R-:W2:Y:S02]  /*8830*/  @!P0 SYNCS.PHASECHK.TRANS64 P0, [R0+URZ+0x20], R3 ;  /* 0x00002003000085a7 */ /* 0x000ea400080010ff */
[----:B--2---:R-:W-:Y:S05]  /*8840*/  @!P0 BRA `(.L_x_144) ;  /* 0xfffffffc00f08947 */ /* 0x004fea000383ffff */
[----:B------:R-:W-:Y:S05]  /*8850*/  BRA `(.L_x_35) ;  /* 0xffffff9400ec7947 */ /* 0x000fea000383ffff */
.L_x_43:
[----:B-1----:R1:W4:Y:S02]  /*8860*/  SYNCS.PHASECHK.TRANS64.TRYWAIT P0, [R3+URZ+0x90], R0 ;  /* 0x00009000030075a7 */ /* 0x00232400080011ff */
[----:B----4-:R-:W-:Y:S05]  /*8870*/  @!P0 NANOSLEEP.SYNCS 0x989680 ;  /* 0x009896800000895d */ /* 0x010fea0003900000 */
[----:B------:R-:W4:Y:S02]  /*8880*/  @!P0 SYNCS.PHASECHK.TRANS64 P0, [R3+URZ+0x90], R0 ;  /* 0x00009000030085a7 */ /* 0x000f2400080010ff */
[----:B----4-:R-:W-:Y:S05]  /*8890*/  @!P0 BRA `(.L_x_43) ;  /* 0xfffffffc00f08947 */ /* 0x010fea000383ffff */
[----:B------:R-:W-:Y:S05]  /*88a0*/  BRA `(.L_x_145) ;  /* 0xffffff9800d87947 */ /* 0x000fea000383ffff */
.L_x_47:
[----:B------:R-:W-:-:S07]  /*88b0*/  MOV R0, UR4 ;  /* 0x0000000400007c02 */ /* 0x000fce0008000f00 */
.L_x_146:
[----:B-1----:R1:W2:Y:S02]  /*88c0*/  SYNCS.PHASECHK.TRANS64.TRYWAIT P0, [R0+URZ], R2 ;  /* 0x00000002000075a7 */ /* 0x0022a400080011ff */
[----:B--2---:R-:W-:Y:S05]  /*88d0*/  @!P0 NANOSLEEP.SYNCS 0x989680 ;  /* 0x009896800000895d */ /* 0x004fea0003900000 */
[----:B------:R-:W2:Y:S02]  /*88e0*/  @!P0 SYNCS.PHASECHK.TRANS64 P0, [R0+URZ], R2 ;  /* 0x00000002000085a7 */ /* 0x000ea400080010ff */
[----:B--2---:R-:W-:Y:S05]  /*88f0*/  @!P0 BRA `(.L_x_146) ;  /* 0xfffffffc00f08947 */ /* 0x004fea000383ffff */
[----:B------:R-:W-:Y:S05]  /*8900*/  BRA `(.L_x_147) ;  /* 0xffffffa000807947 */ /* 0x000fea000383ffff */
.L_x_48:
[----:B------:R-:W-:-:S07]  /*8910*/  MOV R0, UR5 ;  /* 0x0000000500007c02 */ /* 0x000fce0008000f00 */
.L_x_148:
[----:B-1----:R1:W2:Y:S02]  /*8920*/  SYNCS.PHASECHK.TRANS64.TRYWAIT P0, [R0+URZ], R3 ;  /* 0x00000003000075a7 */ /* 0x0022a400080011ff */
[----:B--2---:R-:W-:Y:S05]  /*8930*/  @!P0 NANOSLEEP.SYNCS 0x989680 ;  /* 0x009896800000895d */ /* 0x004fea0003900000 */
[----:B------:R-:W2:Y:S02]  /*8940*/  @!P0 SYNCS.PHASECHK.TRANS64 P0, [R0+URZ], R3 ;  /* 0x00000003000085a7 */ /* 0x000ea400080010ff */
[----:B--2---:R-:W-:Y:S05]  /*8950*/  @!P0 BRA `(.L_x_148) ;  /* 0xfffffffc00f08947 */ /* 0x004fea000383ffff */
[----:B------:R-:W-:Y:S05]  /*8960*/  BRA `(.L_x_149) ;  /* 0xffffffa0008c7947 */ /* 0x000fea000383ffff */
.L_x_49:
[----:B------:R-:W-:-:S07]  /*8970*/  MOV R0, UR5 ;  /* 0x0000000500007c02 */ /* 0x000fce0008000f00 */
.L_x_150:
[----:B-1----:R1:W2:Y:S02]  /*8980*/  SYNCS.PHASECHK.TRANS64.TRYWAIT P0, [R0+URZ], R3 ;  /* 0x00000003000075a7 */ /* 0x0022a400080011ff */
[----:B--2---:R-:W-:Y:S05]  /*8990*/  @!P0 NANOSLEEP.SYNCS 0x989680 ;  /* 0x009896800000895d */ /* 0x004fea0003900000 */
[----:B------:R-:W2:Y:S02]  /*89a0*/  @!P0 SYNCS.PHASECHK.TRANS64 P0, [R0+URZ], R3 ;  /* 0x00000003000085a7 */ /* 0x000ea400080010ff */
[----:B--2---:R-:W-:Y:S05]  /*89b0*/  @!P0 BRA `(.L_x_150) ;  /* 0xfffffffc00f08947 */ /* 0x004fea000383ffff */
[----:B------:R-:W-:Y:S05]  /*89c0*/  BRA `(.L_x_151) ;  /* 0xffffffa000987947 */ /* 0x000fea000383ffff */
.L_x_52:
[----:B--2---:R2:W3:Y:S02]  /*89d0*/  SYNCS.PHASECHK.TRANS64.TRYWAIT P0, [R2+URZ+0xf0], R4 ;  /* 0x0000f004020075a7 */ /* 0x0044e400080011ff */
[----:B---3--:R-:W-:Y:S05]  /*89e0*/  @!P0 NANOSLEEP.SYNCS 0x989680 ;  /* 0x009896800000895d */ /* 0x008fea0003900000 */
[----:B------:R-:W3:Y:S02]  /*89f0*/  @!P0 SYNCS.PHASECHK.TRANS64 P0, [R2+URZ+0xf0], R4 ;  /* 0x0000f004020085a7 */ /* 0x000ee400080010ff */
[----:B---3--:R-:W-:Y:S05]  /*8a00*/  @!P0 BRA `(.L_x_52) ;  /* 0xfffffffc00f08947 */ /* 0x008fea000383ffff */
[----:B------:R-:W-:Y:S05]  /*8a10*/  BRA `(.L_x_152) ;  /* 0xffffffa000f47947 */ /* 0x000fea000383ffff */
.L_x_53:
[----:B------:R-:W-:-:S07]  /*8a20*/  MOV R2, UR4 ;  /* 0x0000000400027c02 */ /* 0x000fce0008000f00 */
.L_x_153:
[----:B--2---:R2:W3:Y:S02]  /*8a30*/  SYNCS.PHASECHK.TRANS64.TRYWAIT P0, [R2+URZ+0xa0], R5 ;  /* 0x0000a005020075a7 */ /* 0x0044e400080011ff */
[----:B---3--:R-:W-:Y:S05]  /*8a40*/  @!P0 NANOSLEEP.SYNCS 0x989680 ;  /* 0x009896800000895d */ /* 0x008fea0003900000 */
[----:B------:R-:W3:Y:S02]  /*8a50*/  @!P0 SYNCS.PHASECHK.TRANS64 P0, [R2+URZ+0xa0], R5 ;  /* 0x0000a005020085a7 */ /* 0x000ee400080010ff */
[----:B---3--:R-:W-:Y:S05]  /*8a60*/  @!P0 BRA `(.L_x_153) ;  /* 0xfffffffc00f08947 */ /* 0x008fea000383ffff */
[----:B------:R-:W-:Y:S05]  /*8a70*/  BRA `(.L_x_154) ;  /* 0xffffffa400047947 */ /* 0x000fea000383ffff */
.L_x_54:
[----:B--2---:R2:W3:Y:S02]  /*8a80*/  SYNCS.PHASECHK.TRANS64.TRYWAIT P1, [R2+URZ+0x90], R4 ;  /* 0x00009004020075a7 */ /* 0x0044e400080211ff */
[----:B---3--:R-:W-:Y:S05]  /*8a90*/  @!P1 NANOSLEEP.SYNCS 0x989680 ;  /* 0x009896800000995d */ /* 0x008fea0003900000 */
[----:B------:R-:W3:Y:S02]  /*8aa0*/  @!P1 SYNCS.PHASECHK.TRANS64 P1, [R2+URZ+0x90], R4 ;  /* 0x00009004020095a7 */ /* 0x000ee400080210ff */
[----:B---3--:R-:W-:Y:S05]  /*8ab0*/  @!P1 BRA `(.L_x_54) ;  /* 0xfffffffc00f09947 */ /* 0x008fea000383ffff */
[----:B------:R-:W-:Y:S05]  /*8ac0*/  BRA `(.L_x_155) ;  /* 0xffffffa400347947 */ /* 0x000fea000383ffff */
.L_x_57:
[----:B------:R-:W-:-:S07]  /*8ad0*/  MOV R0, UR4 ;  /* 0x0000000400007c02 */ /* 0x000fce0008000f00 */
.L_x_156:
[----:B--2---:R2:W3:Y:S02]  /*8ae0*/  SYNCS.PHASECHK.TRANS64.TRYWAIT P0, [R0+URZ+0xa0], R2 ;  /* 0x0000a002000075a7 */ /* 0x0044e400080011ff */
[----:B---3--:R-:W-:Y:S05]  /*8af0*/  @!P0 NANOSLEEP.SYNCS 0x989680 ;  /* 0x009896800000895d */ /* 0x008fea0003900000 */
[----:B------:R-:W3:Y:S02]  /*8b00*/  @!P0 SYNCS.PHASECHK.TRANS64 P0, [R0+URZ+0xa0], R2 ;  /* 0x0000a002000085a7 */ /* 0x000ee400080010ff */
[----:B---3--:R-:W-:Y:S05]  /*8b10*/  @!P0 BRA `(.L_x_156) ;  /* 0xfffffffc00f08947 */ /* 0x008fea000383ffff */
[----:B------:R-:W-:Y:S05]  /*8b20*/  BRA `(.L_x_56) ;  /* 0xffffffa400887947 */ /* 0x000fea000383ffff */
.L_x_64:
[----:B-1----:R1:W2:Y:S02]  /*8b30*/  SYNCS.PHASECHK.TRANS64.TRYWAIT P1, [R0+URZ+0x90], R2 ;  /* 0x00009002000075a7 */ /* 0x0022a400080211ff */
[----:B--2---:R-:W-:Y:S05]  /*8b40*/  @!P1 NANOSLEEP.SYNCS 0x989680 ;  /* 0x009896800000995d */ /* 0x004fea0003900000 */
[----:B------:R-:W2:Y:S02]  /*8b50*/  @!P1 SYNCS.PHASECHK.TRANS64 P1, [R0+URZ+0x90], R2 ;  /* 0x00009002000095a7 */ /* 0x000ea400080210ff */
[----:B--2---:R-:W-:Y:S05]  /*8b60*/  @!P1 BRA `(.L_x_64) ;  /* 0xfffffffc00f09947 */ /* 0x004fea000383ffff */
[----:B------:R-:W-:Y:S05]  /*8b70*/  BRA `(.L_x_157) ;  /* 0xffffffac001c7947 */ /* 0x000fea000383ffff */
.L_x_65:
[----:B------:R-:W-:-:S07]  /*8b80*/  MOV R2, UR46 ;  /* 0x0000002e00027c02 */ /* 0x000fce0008000f00 */
.L_x_158:
[----:B-1----:R1:W2:Y:S02]  /*8b90*/  SYNCS.PHASECHK.TRANS64.TRYWAIT P0, [R2+URZ+0xd0], R0 ;  /* 0x0000d000020075a7 */ /* 0x0022a400080011ff */
[----:B--2---:R-:W-:Y:S05]  /*8ba0*/  @!P0 NANOSLEEP.SYNCS 0x989680 ;  /* 0x009896800000895d */ /* 0x004fea0003900000 */
[----:B------:R-:W2:Y:S02]  /*8bb0*/  @!P0 SYNCS.PHASECHK.TRANS64 P0, [R2+URZ+0xd0], R0 ;  /* 0x0000d000020085a7 */ /* 0x000ea400080010ff */
[----:B--2---:R-:W-:Y:S05]  /*8bc0*/  @!P0 BRA `(.L_x_158) ;  /* 0xfffffffc00f08947 */ /* 0x004fea000383ffff */
[----:B------:R-:W-:Y:S05]  /*8bd0*/  BRA `(.L_x_159) ;  /* 0xffffffac006c7947 */ /* 0x000fea000383ffff */
.L_x_68:
[----:B------:R-:W-:Y:S07]  /*8be0*/  MOV R0, UR7 ;  /* 0x0000000700007c02 */ /* 0x000fee0008000f00 */
.L_x_160:
[----:B-1----:R1:W2:Y:S02]  /*8bf0*/  SYNCS.PHASECHK.TRANS64.TRYWAIT P0, [R0+URZ], R2 ;  /* 0x00000002000075a7 */ /* 0x0022a400080011ff */
[----:B--2---:R-:W-:Y:S05]  /*8c00*/  @!P0 NANOSLEEP.SYNCS 0x989680 ;  /* 0x009896800000895d */ /* 0x004fea0003900000 */
[----:B------:R-:W2:Y:S02]  /*8c10*/  @!P0 SYNCS.PHASECHK.TRANS64 P0, [R0+URZ], R2 ;  /* 0x00000002000085a7 */ /* 0x000ea400080010ff */
[----:B--2---:R-:W-:Y:S05]  /*8c20*/  @!P0 BRA `(.L_x_160) ;  /* 0xfffffffc00f08947 */ /* 0x004fea000383ffff */
[----:B------:R-:W-:Y:S05]  /*8c30*/  BRA `(.L_x_67) ;  /* 0xffffffac00887947 */ /* 0x000fea000383ffff */
.L_x_71:
[----:B------:R-:W-:-:S07]  /*8c40*/  MOV R0, UR4 ;  /* 0x0000000400007c02 */ /* 0x000fce0008000f00 */
.L_x_161:
[----:B--2---:R2:W4:Y:S02]  /*8c50*/  SYNCS.PHASECHK.TRANS64.TRYWAIT P0, [R0+URZ], R2 ;  /* 0x00000002000075a7 */ /* 0x00452400080011ff */
[----:B----4-:R-:W-:Y:S05]  /*8c60*/  @!P0 NANOSLEEP.SYNCS 0x989680 ;  /* 0x009896800000895d */ /* 0x010fea0003900000 */
[----:B------:R-:W4:Y:S02]  /*8c70*/  @!P0 SYNCS.PHASECHK.TRANS64 P0, [R0+URZ], R2 ;  /* 0x00000002000085a7 */ /* 0x000f2400080010ff */
[----:B----4-:R-:W-:Y:S05]  /*8c80*/  @!P0 BRA `(.L_x_161) ;  /* 0xfffffffc00f08947 */ /* 0x010fea000383ffff */
[----:B------:R-:W-:Y:S05]  /*8c90*/  BRA `(.L_x_162) ;  /* 0xffffffb000b47947 */ /* 0x000fea000383ffff */
.L_x_72:
[----:B------:R-:W-:-:S07]  /*8ca0*/  MOV R0, UR5 ;  /* 0x0000000500007c02 */ /* 0x000fce0008000f00 */
.L_x_163:
[----:B-1----:R1:W2:Y:S02]  /*8cb0*/  SYNCS.PHASECHK.TRANS64.TRYWAIT P0, [R0+URZ], R3 ;  /* 0x00000003000075a7 */ /* 0x0022a400080011ff */
[----:B--2---:R-:W-:Y:S05]  /*8cc0*/  @!P0 NANOSLEEP.SYNCS 0x989680 ;  /* 0x009896800000895d */ /* 0x004fea0003900000 */
[----:B------:R-:W2:Y:S02]  /*8cd0*/  @!P0 SYNCS.PHASECHK.TRANS64 P0, [R0+URZ], R3 ;  /* 0x00000003000085a7 */ /* 0x000ea400080010ff */
[----:B--2---:R-:W-:Y:S05]  /*8ce0*/  @!P0 BRA `(.L_x_163) ;  /* 0xfffffffc00f08947 */ /* 0x004fea000383ffff */
[----:B------:R-:W-:Y:S05]  /*8cf0*/  BRA `(.L_x_164) ;  /* 0xffffffb000c07947 */ /* 0x000fea000383ffff */
.L_x_73:
[----:B------:R-:W-:-:S07]  /*8d00*/  MOV R0, UR5 ;  /* 0x0000000500007c02 */ /* 0x000fce0008000f00 */
.L_x_165:
[----:B-1----:R1:W2:Y:S02]  /*8d10*/  SYNCS.PHASECHK.TRANS64.TRYWAIT P0, [R0+URZ], R3 ;  /* 0x00000003000075a7 */ /* 0x0022a400080011ff */
[----:B--2---:R-:W-:Y:S05]  /*8d20*/  @!P0 NANOSLEEP.SYNCS 0x989680 ;  /* 0x009896800000895d */ /* 0x004fea0003900000 */
[----:B------:R-:W2:Y:S02]  /*8d30*/  @!P0 SYNCS.PHASECHK.TRANS64 P0, [R0+URZ], R3 ;  /* 0x00000003000085a7 */ /* 0x000ea400080010ff */
[----:B--2---:R-:W-:Y:S05]  /*8d40*/  @!P0 BRA `(.L_x_165) ;  /* 0xfffffffc00f08947 */ /* 0x004fea000383ffff */
[----:B------:R-:W-:Y:S05]  /*8d50*/  BRA `(.L_x_166) ;  /* 0xffffffb000cc7947 */ /* 0x000fea000383ffff */
.L_x_74:
[----:B-1----:R-:W-:-:S07]  /*8d60*/  MOV R0, UR4 ;  /* 0x0000000400007c02 */ /* 0x002fce0008000f00 */
.L_x_167:
[----:B-1----:R1:W2:Y:S02]  /*8d70*/  SYNCS.PHASECHK.TRANS64.TRYWAIT P0, [R0+URZ], R2 ;  /* 0x00000002000075a7 */ /* 0x0022a400080011ff */
[----:B--2---:R-:W-:Y:S05]  /*8d80*/  @!P0 NANOSLEEP.SYNCS 0x989680 ;  /* 0x009896800000895d */ /* 0x004fea0003900000 */
[----:B------:R-:W2:Y:S02]  /*8d90*/  @!P0 SYNCS.PHASECHK.TRANS64 P0, [R0+URZ], R2 ;  /* 0x00000002000085a7 */ /* 0x000ea400080010ff */
[----:B--2---:R-:W-:Y:S05]  /*8da0*/  @!P0 BRA `(.L_x_167) ;  /* 0xfffffffc00f08947 */ /* 0x004fea000383ffff */
[----:B------:R-:W-:Y:S05]  /*8db0*/  BRA `(.L_x_168) ;  /* 0xffffffb000d87947 */ /* 0x000fea000383ffff */
.L_x_79:
[----:B---3--:R3:W4:Y:S02]  /*8dc0*/  SYNCS.PHASECHK.TRANS64.TRYWAIT P0, [R12+URZ+0x90], R0 ;  /* 0x000090000c0075a7 */ /* 0x00872400080011ff */
[----:B----4-:R-:W-:Y:S05]  /*8dd0*/  @!P0 NANOSLEEP.SYNCS 0x989680 ;  /* 0x009896800000895d */ /* 0x010fea0003900000 */
[----:B------:R-:W4:Y:S02]  /*8de0*/  @!P0 SYNCS.PHASECHK.TRANS64 P0, [R12+URZ+0x90], R0 ;  /* 0x000090000c0085a7 */ /* 0x000f2400080010ff */
[----:B----4-:R-:W-:Y:S05]  /*8df0*/  @!P0 BRA `(.L_x_79) ;  /* 0xfffffffc00f08947 */ /* 0x010fea000383ffff */
[----:B------:R-:W-:Y:S05]  /*8e00*/  BRA `(.L_x_169) ;  /* 0xffffffb400f87947 */ /* 0x000fea000383ffff */
.L_x_82:
[----:B-1----:R-:W-:Y:S07]  /*8e10*/  MOV R0, UR21 ;  /* 0x0000001500007c02 */ /* 0x002fee0008000f00 */
.L_x_170:
[----:B-1----:R1:W3:Y:S02]  /*8e20*/  SYNCS.PHASECHK.TRANS64.TRYWAIT P2, [R0+URZ+0x88], R6 ;  /* 0x00008806000075a7 */ /* 0x0022e400080411ff */
[----:B---3--:R-:W-:Y:S05]  /*8e30*/  @!P2 NANOSLEEP.SYNCS 0x989680 ;  /* 0x009896800000a95d */ /* 0x008fea0003900000 */
[----:B------:R-:W3:Y:S02]  /*8e40*/  @!P2 SYNCS.PHASECHK.TRANS64 P2, [R0+URZ+0x88], R6 ;  /* 0x000088060000a5a7 */ /* 0x000ee400080410ff */
[----:B---3--:R-:W-:Y:S05]  /*8e50*/  @!P2 BRA `(.L_x_170) ;  /* 0xfffffffc00f0a947 */ /* 0x008fea000383ffff */
[----:B------:R-:W-:Y:S05]  /*8e60*/  BRA `(.L_x_81) ;  /* 0xffffffbc00607947 */ /* 0x000fea000383ffff */
.L_x_85:
[----:B------:R-:W-:Y:S07]  /*8e70*/  MOV R0, UR21 ;  /* 0x0000001500007c02 */ /* 0x000fee0008000f00 */
.L_x_171:
[----:B-1----:R1:W3:Y:S02]  /*8e80*/  SYNCS.PHASECHK.TRANS64.TRYWAIT P0, [R0+URZ+0x60], R9 ;  /* 0x00006009000075a7 */ /* 0x0022e400080011ff */
[----:B---3--:R-:W-:Y:S05]  /*8e90*/  @!P0 NANOSLEEP.SYNCS 0x989680 ;  /* 0x009896800000895d */ /* 0x008fea0003900000 */
[----:B------:R-:W3:Y:S02]  /*8ea0*/  @!P0 SYNCS.PHASECHK.TRANS64 P0, [R0+URZ+0x60], R9 ;  /* 0x00006009000085a7 */ /* 0x000ee400080010ff */
[----:B---3--:R-:W-:Y:S05]  /*8eb0*/  @!P0 BRA `(.L_x_171) ;  /* 0xfffffffc00f08947 */ /* 0x008fea000383ffff */
[----:B------:R-:W-:Y:S05]  /*8ec0*/  BRA `(.L_x_172) ;  /* 0xffffffbc00bc7947 */ /* 0x000fea000383ffff */
.L_x_86:
[----:B------:R-:W-:Y:S07]  /*8ed0*/  MOV R0, UR21 ;  /* 0x0000001500007c02 */ /* 0x000fee0008000f00 */
.L_x_173:
[----:B-1----:R1:W3:Y:S02]  /*8ee0*/  SYNCS.PHASECHK.TRANS64.TRYWAIT P0, [R0+URZ+0x68], R9 ;  /* 0x00006809000075a7 */ /* 0x0022e400080011ff */
[----:B---3--:R-:W-:Y:S05]  /*8ef0*/  @!P0 NANOSLEEP.SYNCS 0x989680 ;  /* 0x009896800000895d */ /* 0x008fea0003900000 */
[----:B------:R-:W3:Y:S02]  /*8f00*/  @!P0 SYNCS.PHASECHK.TRANS64 P0, [R0+URZ+0x68], R9 ;  /* 0x00006809000085a7 */ /* 0x000ee400080010ff */
[----:B---3--:R-:W-:Y:S05]  /*8f10*/  @!P0 BRA `(.L_x_173) ;  /* 0xfffffffc00f08947 */ /* 0x008fea000383ffff */
[----:B------:R-:W-:Y:S05]  /*8f20*/  BRA `(.L_x_174) ;  /* 0xffffffbc00f87947 */ /* 0x000fea000383ffff */
.L_x_87:
[----:B------:R-:W-:Y:S07]  /*8f30*/  MOV R0, UR21 ;  /* 0x0000001500007c02 */ /* 0x000fee0008000f00 */
.L_x_175:
[----:B-1----:R1:W3:Y:S02]  /*8f40*/  SYNCS.PHASECHK.TRANS64.TRYWAIT P0, [R0+URZ+0x70], R9 ;  /* 0x00007009000075a7 */ /* 0x0022e400080011ff */
[----:B---3--:R-:W-:Y:S05]  /*8f50*/  @!P0 NANOSLEEP.SYNCS 0x989680 ;  /* 0x009896800000895d */ /* 0x008fea0003900000 */
[----:B------:R-:W3:Y:S02]  /*8f60*/  @!P0 SYNCS.PHASECHK.TRANS64 P0, [R0+URZ+0x70], R9 ;  /* 0x00007009000085a7 */ /* 0x000ee400080010ff */
[----:B---3--:R-:W-:Y:S05]  /*8f70*/  @!P0 BRA `(.L_x_175) ;  /* 0xfffffffc00f08947 */ /* 0x008fea000383ffff */
[----:B------:R-:W-:Y:S05]  /*8f80*/  BRA `(.L_x_176) ;  /* 0xffffffc000407947 */ /* 0x000fea000383ffff */
.L_x_88:
[----:B------:R-:W-:Y:S07]  /*8f90*/  MOV R0, UR21 ;  /* 0x0000001500007c02 */ /* 0x000fee0008000f00 */
.L_x_177:
[----:B-1----:R1:W3:Y:S02]  /*8fa0*/  SYNCS.PHASECHK.TRANS64.TRYWAIT P0, [R0+URZ+0x78], R9 ;  /* 0x00007809000075a7 */ /* 0x0022e400080011ff */
[----:B---3--:R-:W-:Y:S05]  /*8fb0*/  @!P0 NANOSLEEP.SYNCS 0x989680 ;  /* 0x009896800000895d */ /* 0x008fea0003900000 */
[----:B------:R-:W3:Y:S02]  /*8fc0*/  @!P0 SYNCS.PHASECHK.TRANS64 P0, [R0+URZ+0x78], R9 ;  /* 0x00007809000085a7 */ /* 0x000ee400080010ff */
[----:B---3--:R-:W-:Y:S05]  /*8fd0*/  @!P0 BRA `(.L_x_177) ;  /* 0xfffffffc00f08947 */ /* 0x008fea000383ffff */
[----:B------:R-:W-:Y:S05]  /*8fe0*/  BRA `(.L_x_178) ;  /* 0xffffffc000847947 */ /* 0x000fea000383ffff */
.L_x_90:
[----:B------:R-:W-:-:S07]  /*8ff0*/  MOV R0, UR21 ;  /* 0x0000001500007c02 */ /* 0x000fce0008000f00 */
.L_x_179:
[----:B-1----:R1:W4:Y:S02]  /*9000*/  SYNCS.PHASECHK.TRANS64.TRYWAIT P0, [R0+URZ+0x60], R2 ;  /* 0x00006002000075a7 */ /* 0x00232400080011ff */
[----:B----4-:R-:W-:Y:S05]  /*9010*/  @!P0 NANOSLEEP.SYNCS 0x989680 ;  /* 0x009896800000895d */ /* 0x010fea0003900000 */
[----:B------:R-:W4:Y:S02]  /*9020*/  @!P0 SYNCS.PHASECHK.TRANS64 P0, [R0+URZ+0x60], R2 ;  /* 0x00006002000085a7 */ /* 0x000f2400080010ff */
[----:B----4-:R-:W-:Y:S05]  /*9030*/  @!P0 BRA `(.L_x_179) ;  /* 0xfffffffc00f08947 */ /* 0x010fea000383ffff */
[----:B------:R-:W-:Y:S05]  /*9040*/  BRA `(.L_x_180) ;  /* 0xffffffc000f87947 */ /* 0x000fea000383ffff */
.L_x_91:
[----:B-1----:R-:W-:-:S07]  /*9050*/  MOV R0, UR21 ;  /* 0x0000001500007c02 */ /* 0x002fce0008000f00 */
.L_x_181:
[----:B-1----:R1:W4:Y:S02]  /*9060*/  SYNCS.PHASECHK.TRANS64.TRYWAIT P0, [R0+URZ+0x68], R2 ;  /* 0x00006802000075a7 */ /* 0x00232400080011ff */
[----:B----4-:R-:W-:Y:S05]  /*9070*/  @!P0 NANOSLEEP.SYNCS 0x989680 ;  /* 0x009896800000895d */ /* 0x010fea0003900000 */
[----:B------:R-:W4:Y:S02]  /*9080*/  @!P0 SYNCS.PHASECHK.TRANS64 P0, [R0+URZ+0x68], R2 ;  /* 0x00006802000085a7 */ /* 0x000f2400080010ff */
[----:B----4-:R-:W-:Y:S05]  /*9090*/  @!P0 BRA `(.L_x_181) ;  /* 0xfffffffc00f08947 */ /* 0x010fea000383ffff */
[----:B------:R-:W-:Y:S05]  /*90a0*/  BRA `(.L_x_182) ;  /* 0xffffffc000e87947 */ /* 0x000fea000383ffff */
.L_x_92:
[----:B-1----:R-:W-:-:S07]  /*90b0*/  MOV R0, UR21 ;  /* 0x0000001500007c02 */ /* 0x002fce0008000f00 */
.L_x_183:
[----:B-1----:R1:W4:Y:S02]  /*90c0*/  SYNCS.PHASECHK.TRANS64.TRYWAIT P0, [R0+URZ+0x70], R2 ;  /* 0x00007002000075a7 */ /* 0x00232400080011ff */
[----:B----4-:R-:W-:Y:S05]  /*90d0*/  @!P0 NANOSLEEP.SYNCS 0x989680 ;  /* 0x009896800000895d */ /* 0x010fea0003900000 */
[----:B------:R-:W4:Y:S02]  /*90e0*/  @!P0 SYNCS.PHASECHK.TRANS64 P0, [R0+URZ+0x70], R2 ;  /* 0x00007002000085a7 */ /* 0x000f2400080010ff */
[----:B----4-:R-:W-:Y:S05]  /*90f0*/  @!P0 BRA `(.L_x_183) ;  /* 0xfffffffc00f08947 */ /* 0x010fea000383ffff */
[----:B------:R-:W-:Y:S05]  /*9100*/  BRA `(.L_x_184) ;  /* 0xffffffc000d87947 */ /* 0x000fea000383ffff */
.L_x_94:
[----:B-1----:R1:W2:Y:S02]  /*9110*/  SYNCS.PHASECHK.TRANS64.TRYWAIT P0, [R3+URZ+0x90], R0 ;  /* 0x00009000030075a7 */ /* 0x0022a400080011ff */
[----:B--2---:R-:W-:Y:S05]  /*9120*/  @!P0 NANOSLEEP.SYNCS 0x989680 ;  /* 0x009896800000895d */ /* 0x004fea0003900000 */
[----:B------:R-:W2:Y:S02]  /*9130*/  @!P0 SYNCS.PHASECHK.TRANS64 P0, [R3+URZ+0x90], R0 ;  /* 0x00009000030085a7 */ /* 0x000ea400080010ff */
[----:B--2---:R-:W-:Y:S05]  /*9140*/  @!P0 BRA `(.L_x_94) ;  /* 0xfffffffc00f08947 */ /* 0x004fea000383ffff */
[----:B------:R-:W-:Y:S05]  /*9150*/  BRA `(.L_x_185) ;  /* 0xffffffc400ac7947 */ /* 0x000fea000383ffff */
.L_x_105:
[----:B-1----:R-:W-:Y:S04]  /*9160*/  MOV R0, UR44 ;  /* 0x0000002c00007c02 */ /* 0x002fe80008000f00 */
[----:B------:R1:W2:Y:S03]  /*9170*/  SYNCS.PHASECHK.TRANS64.TRYWAIT P1, [R0+URZ+0x40], R3 ;  /* 0x00004003000075a7 */ /* 0x0002a600080211ff */
[----:B--2---:R-:W-:Y:S05]  /*9180*/  @!P1 NANOSLEEP.SYNCS 0x989680 ;  /* 0x009896800000995d */ /* 0x004fea0003900000 */
[----:B------:R-:W2:Y:S02]  /*9190*/  @!P1 SYNCS.PHASECHK.TRANS64 P1, [R0+URZ+0x40], R3 ;  /* 0x00004003000095a7 */ /* 0x000ea400080210ff */
[----:B--2---:R-:W-:Y:S05]  /*91a0*/  @!P1 BRA `(.L_x_105) ;  /* 0xfffffffc00ec9947 */ /* 0x004fea000383ffff */
[----:B------:R-:W-:Y:S05]  /*91b0*/  BRA `(.L_x_104) ;  /* 0xffffffd4004c7947 */ /* 0x000fea000383ffff */
.L_x_107:
[----:B-1----:R1:W3:Y:S02]  /*91c0*/  SYNCS.PHASECHK.TRANS64.TRYWAIT P0, [R72+URZ+0xb0], R2 ;  /* 0x0000b002480075a7 */ /* 0x0022e400080011ff */
[----:B---3--:R-:W-:Y:S05]  /*91d0*/  @!P0 NANOSLEEP.SYNCS 0x989680 ;  /* 0x009896800000895d */ /* 0x008fea0003900000 */
[----:B------:R-:W3:Y:S02]  /*91e0*/  @!P0 SYNCS.PHASECHK.TRANS64 P0, [R72+URZ+0xb0], R2 ;  /* 0x0000b002480085a7 */ /* 0x000ee400080010ff */
[----:B---3--:R-:W-:Y:S05]  /*91f0*/  @!P0 BRA `(.L_x_107) ;  /* 0xfffffffc00f08947 */ /* 0x008fea000383ffff */
[----:B------:R-:W-:Y:S05]  /*9200*/  BRA `(.L_x_106) ;  /* 0xffffffd400787947 */ /* 0x000fea000383ffff */
.L_x_116:
[----:B-1----:R1:W2:Y:S02]  /*9210*/  SYNCS.PHASECHK.TRANS64.TRYWAIT P0, [R2+URZ+0x40], R0 ;  /* 0x00004000020075a7 */ /* 0x0022a400080011ff */
[----:B--2---:R-:W-:Y:S05]  /*9220*/  @!P0 NANOSLEEP.SYNCS 0x989680 ;  /* 0x009896800000895d */ /* 0x004fea0003900000 */
[----:B------:R-:W2:Y:S02]  /*9230*/  @!P0 SYNCS.PHASECHK.TRANS64 P0, [R2+URZ+0x40], R0 ;  /* 0x00004000020085a7 */ /* 0x000ea400080010ff */
[----:B--2---:R-:W-:Y:S05]  /*9240*/  @!P0 BRA `(.L_x_116) ;  /* 0xfffffffc00f08947 */ /* 0x004fea000383ffff */
[----:B------:R-:W-:Y:S05]  /*9250*/  BRA `(.L_x_115) ;  /* 0xffffffdc001c7947 */ /* 0x000fea000383ffff */
.L_x_124:
[----:B-1----:R1:W2:Y:S02]  /*9260*/  SYNCS.PHASECHK.TRANS64.TRYWAIT P0, [R0+URZ+0x40], R5 ;  /* 0x00004005000075a7 */ /* 0x0022a400080011ff */
[----:B--2---:R-:W-:Y:S05]  /*9270*/  @!P0 NANOSLEEP.SYNCS 0x989680 ;  /* 0x009896800000895d */ /* 0x004fea0003900000 */
[----:B------:R-:W2:Y:S02]  /*9280*/  @!P0 SYNCS.PHASECHK.TRANS64 P0, [R0+URZ+0x40], R5 ;  /* 0x00004005000085a7 */ /* 0x000ea400080010ff */
[----:B--2---:R-:W-:Y:S05]  /*9290*/  @!P0 BRA `(.L_x_124) ;  /* 0xfffffffc00f08947 */ /* 0x004fea000383ffff */
[----:B------:R-:W-:Y:S05]  /*92a0*/  BRA `(.L_x_123) ;  /* 0xffffffe000e47947 */ /* 0x000fea000383ffff */
.L_x_132:
[----:B--2---:R2:W3:Y:S02]  /*92b0*/  SYNCS.PHASECHK.TRANS64.TRYWAIT P0, [R2+URZ+0x40], R0 ;  /* 0x00004000020075a7 */ /* 0x0044e400080011ff */
[----:B---3--:R-:W-:Y:S05]  /*92c0*/  @!P0 NANOSLEEP.SYNCS 0x989680 ;  /* 0x009896800000895d */ /* 0x008fea0003900000 */
[----:B------:R-:W3:Y:S02]  /*92d0*/  @!P0 SYNCS.PHASECHK.TRANS64 P0, [R2+URZ+0x40], R0 ;  /* 0x00004000020085a7 */ /* 0x000ee400080010ff */
[----:B---3--:R-:W-:Y:S05]  /*92e0*/  @!P0 BRA `(.L_x_132) ;  /* 0xfffffffc00f08947 */ /* 0x008fea000383ffff */
[----:B------:R-:W-:Y:S05]  /*92f0*/  BRA `(.L_x_131) ;  /* 0xffffffe800ac7947 */ /* 0x000fea000383ffff */
        .weak           $__internal_0_$__cuda_sm10x_tcgen05_guardrail_trap_col_being_dealloced_not_returned_by_alloc
        .type           $__internal_0_$__cuda_sm10x_tcgen05_guardrail_trap_col_being_dealloced_not_returned_by_alloc,@function
        .size           $__internal_0_$__cuda_sm10x_tcgen05_guardrail_trap_col_being_dealloced_not_returned_by_alloc,($__internal_1_$__cuda_sm10x_tcgen05_guardrail_trap_phase_invalid_during_alloc - $__internal_0_$__cuda_sm10x_tcgen05_guardrail_trap_col_being_dealloced_not_returned_by_alloc)
$__internal_0_$__cuda_sm10x_tcgen05_guardrail_trap_col_being_dealloced_not_returned_by_alloc:
[----:B------:R-:W-:Y:S05]  /*9300*/  BPT.TRAP 0x1 ;  /* 0x000000040000795c */ /* 0x000fea0000300000 */
[----:B------:R-:W-:-:S04]  /*9310*/  HFMA2 R3, -RZ, RZ, 0, 0 ;  /* 0x00000000ff037431 */ /* 0x000fc800000001ff */
[----:B------:R-:W-:Y:S05]  /*9320*/  RET.REL.NODEC R2 `(_ZN7cutlass13device_kernelINS_4gemm6kernel13GemmUniversalIN4cute5tupleIJiiiiEEENS1_10collective13CollectiveMmaINS1_35MainloopSm100TmaUmmaWarpSpecializedILi4ELi2ELi4ENS5_IJNS4_1CILi2EEESB_NSA_ILi1EEEEEEEENS5_IJNSA_ILi64EEENSA_ILi128EEESF_EEEfNS5_IJlSC_lEEEfSI_NS4_8TiledMMAINS4_8MMA_AtomIJNS4_17SM100_MMA_TF32_SSINS_10tfloat32_tESM_fLi64ELi128ELNS4_4UMMA5MajorE0ELSO_0ELNSN_7ScaleInE0ELSP_0EEEEEENS4_6LayoutINS5_IJSC_SC_SC_EEENS5_IJNSA_ILi0EEESU_SU_EEEEENS5_IJNS4_10UnderscoreESX_SX_EEEEENS4_23SM90_TMA_LOAD_MULTICASTENS4_14ComposedLayoutINS4_7SwizzleILi3ELi4ELi3EEENS4_18smem_ptr_flag_bitsILi32EEENSS_INS5_IJNSA_ILi8EEENSA_ILi32EEEEEENS5_IJS17_SC_EEEEEEEvNS4_8identityES10_S1B_vS1C_EENS_8epilogue10collective18CollectiveEpilogueINS1E_23Sm100TmaWarpSpecializedILi4ELi2ELi16ELb1ELb0EEEJSH_NS5_IJNSS_ISF_SC_EENSS_IS17_SC_EEEEEfSI_fSI_NS1E_6fusion15FusionCallbacksIS1I_NS1M_17LinearCombinationIffffLNS_15FloatRoundStyleE2EEESH_S1L_JEEENS4_5SM1004TMEM4LOAD26SM100_TMEM_LOAD_16dp128b8xENS4_13SM90_TMA_LOADES1B_NS4_17SM75_U32x4_LDSM_NENS4_14SM90_TMA_STOREES1B_NS4_17SM90_U32x4_STSM_NENS4_39AutoVectorizingCopyWithAssumedAlignmentILi128EEEEEEvvEEEEvNT_6ParamsE) ;  /* 0xffffff6c02347950 */ /* 0x000fea0003c3ffff */
        .weak           $__internal_1_$__cuda_sm10x_tcgen05_guardrail_trap_phase_invalid_during_alloc
        .type           $__internal_1_$__cuda_sm10x_tcgen05_guardrail_trap_phase_invalid_during_alloc,@function
        .size           $__internal_1_$__cuda_sm10x_tcgen05_guardrail_trap_phase_invalid_during_alloc,($__internal_2_$__cuda_sm10x_tcgen05_guardrail_trap_unallocated_columns_being_dealloced - $__internal_1_$__cuda_sm10x_tcgen05_guardrail_trap_phase_invalid_during_alloc)
$__internal_1_$__cuda_sm10x_tcgen05_guardrail_trap_phase_invalid_during_alloc:
[----:B------:R-:W-:Y:S05]  /*9330*/  BPT.TRAP 0x1 ;  /* 0x000000040000795c */ /* 0x000fea0000300000 */
[----:B------:R-:W-:-:S04]  /*9340*/  MOV R5, 0x0 ;  /* 0x0000000000057802 */ /* 0x000fc80000000f00 */
[----:B------:R-:W-:Y:S05]  /*9350*/  RET.REL.NODEC R4 `(_ZN7cutlass13device_kernelINS_4gemm6kernel13GemmUniversalIN4cute5tupleIJiiiiEEENS1_10collective13CollectiveMmaINS1_35MainloopSm100TmaUmmaWarpSpecializedILi4ELi2ELi4ENS5_IJNS4_1CILi2EEESB_NSA_ILi1EEEEEEEENS5_IJNSA_ILi64EEENSA_ILi128EEESF_EEEfNS5_IJlSC_lEEEfSI_NS4_8TiledMMAINS4_8MMA_AtomIJNS4_17SM100_MMA_TF32_SSINS_10tfloat32_tESM_fLi64ELi128ELNS4_4UMMA5MajorE0ELSO_0ELNSN_7ScaleInE0ELSP_0EEEEEENS4_6LayoutINS5_IJSC_SC_SC_EEENS5_IJNSA_ILi0EEESU_SU_EEEEENS5_IJNS4_10UnderscoreESX_SX_EEEEENS4_23SM90_TMA_LOAD_MULTICASTENS4_14ComposedLayoutINS4_7SwizzleILi3ELi4ELi3EEENS4_18smem_ptr_flag_bitsILi32EEENSS_INS5_IJNSA_ILi8EEENSA_ILi32EEEEEENS5_IJS17_SC_EEEEEEEvNS4_8identityES10_S1B_vS1C_EENS_8epilogue10collective18CollectiveEpilogueINS1E_23Sm100TmaWarpSpecializedILi4ELi2ELi16ELb1ELb0EEEJSH_NS5_IJNSS_ISF_SC_EENSS_IS17_SC_EEEEEfSI_fSI_NS1E_6fusion15FusionCallbacksIS1I_NS1M_17LinearCombinationIffffLNS_15FloatRoundStyleE2EEESH_S1L_JEEENS4_5SM1004TMEM4LOAD26SM100_TMEM_LOAD_16dp128b8xENS4_13SM90_TMA_LOADES1B_NS4_17SM75_U32x4_LDSM_NENS4_14SM90_TMA_STOREES1B_NS4_17SM90_U32x4_STSM_NENS4_39AutoVectorizingCopyWithAssumedAlignmentILi128EEEEEEvvEEEEvNT_6ParamsE) ;  /* 0xffffff6c04287950 */ /* 0x000fea0003c3ffff */
        .weak           $__internal_2_$__cuda_sm10x_tcgen05_guardrail_trap_unallocated_columns_being_dealloced
        .type           $__internal_2_$__cuda_sm10x_tcgen05_guardrail_trap_unallocated_columns_being_dealloced,@function
        .size           $__internal_2_$__cuda_sm10x_tcgen05_guardrail_trap_unallocated_columns_being_dealloced,(.L_x_187 - $__internal_2_$__cuda_sm10x_tcgen05_guardrail_trap_unallocated_columns_being_dealloced)
$__internal_2_$__cuda_sm10x_tcgen05_guardrail_trap_unallocated_columns_being_dealloced:
[----:B------:R-:W-:Y:S05]  /*9360*/  BPT.TRAP 0x1 ;  /* 0x000000040000795c */ /* 0x000fea0000300000 */
[----:B------:R-:W-:-:S04]  /*9370*/  HFMA2 R3, -RZ, RZ, 0, 0 ;  /* 0x00000000ff037431 */ /* 0x000fc800000001ff */
[----:B------:R-:W-:Y:S05]  /*9380*/  RET.REL.NODEC R2 `(_ZN7cutlass13device_kernelINS_4gemm6kernel13GemmUniversalIN4cute5tupleIJiiiiEEENS1_10collective13CollectiveMmaINS1_35MainloopSm100TmaUmmaWarpSpecializedILi4ELi2ELi4ENS5_IJNS4_1CILi2EEESB_NSA_ILi1EEEEEEEENS5_IJNSA_ILi64EEENSA_ILi128EEESF_EEEfNS5_IJlSC_lEEEfSI_NS4_8TiledMMAINS4_8MMA_AtomIJNS4_17SM100_MMA_TF32_SSINS_10tfloat32_tESM_fLi64ELi128ELNS4_4UMMA5MajorE0ELSO_0ELNSN_7ScaleInE0ELSP_0EEEEEENS4_6LayoutINS5_IJSC_SC_SC_EEENS5_IJNSA_ILi0EEESU_SU_EEEEENS5_IJNS4_10UnderscoreESX_SX_EEEEENS4_23SM90_TMA_LOAD_MULTICASTENS4_14ComposedLayoutINS4_7SwizzleILi3ELi4ELi3EEENS4_18smem_ptr_flag_bitsILi32EEENSS_INS5_IJNSA_ILi8EEENSA_ILi32EEEEEENS5_IJS17_SC_EEEEEEEvNS4_8identityES10_S1B_vS1C_EENS_8epilogue10collective18CollectiveEpilogueINS1E_23Sm100TmaWarpSpecializedILi4ELi2ELi16ELb1ELb0EEEJSH_NS5_IJNSS_ISF_SC_EENSS_IS17_SC_EEEEEfSI_fSI_NS1E_6fusion15FusionCallbacksIS1I_NS1M_17LinearCombinationIffffLNS_15FloatRoundStyleE2EEESH_S1L_JEEENS4_5SM1004TMEM4LOAD26SM100_TMEM_LOAD_16dp128b8xENS4_13SM90_TMA_LOADES1B_NS4_17SM75_U32x4_LDSM_NENS4_14SM90_TMA_STOREES1B_NS4_17SM90_U32x4_STSM_NENS4_39AutoVectorizingCopyWithAssumedAlignmentILi128EEEEEEvvEEEEvNT_6ParamsE) ;  /* 0xffffff6c021c7950 */ /* 0x000fea0003c3ffff */
.L_x_186:
[----:B------:R-:W-:-:S00]  /*9390*/  BRA `(.L_x_186) ;  /* 0xfffffffc00fc7947 */ /* 0x000fc0000383ffff */
[----:B------:R-:W-:-:S00]  /*93a0*/  NOP ;  /* 0x0000000000007918 */ /* 0x000fc00000000000 */
        /* <DEDUP_REMOVED lines=13> */
.L_x_187:


//--------------------- .nv.global.init           --------------------------
	.section	.nv.global.init,"aw",@progbits
.nv.global.init:
	.type		$str$27,@object
	.size		$str$27,($str$28 - $str$27)
$str$27:
        /*0000*/ 	.byte	0x28, 0x61, 0x64, 0x64, 0x72, 0x65, 0x73, 0x73, 0x20, 0x26, 0x20, 0x6d, 0x61, 0x73, 0x6b, 0x29
        /*0010*/ 	.byte	0x20, 0x3d, 0x3d, 0x20, 0x30, 0x00
	.type		$str$28,@object
	.size		$str$28,($str$26 - $str$28)
$str$28:
        /*0016*/ 	.byte	0x2f, 0x74, 0x6d, 0x70, 0x2f, 0x63, 0x75, 0x74, 0x6c, 0x61, 0x73, 0x73, 0x5f, 0x73, 0x77, 0x65
        /*0026*/ 	.byte	0x65, 0x70, 0x5f, 0x73, 0x72, 0x63, 0x2f, 0x69, 0x6e, 0x63, 0x6c, 0x75, 0x64, 0x65, 0x2f, 0x63
        /*0036*/ 	.byte	0x75, 0x74, 0x65, 0x2f, 0x70, 0x6f, 0x69, 0x6e, 0x74, 0x65, 0x72, 0x5f, 0x66, 0x6c, 0x61, 0x67
        /*0046*/ 	.byte	0x67, 0x65, 0x64, 0x2e, 0x68, 0x70, 0x70, 0x00
	.type		$str$26,@object
	.size		$str$26,($str$25 - $str$26)
$str$26:
        /*004e*/ 	.byte	0x2f, 0x74, 0x6d, 0x70, 0x2f, 0x63, 0x75, 0x74, 0x6c, 0x61, 0x73, 0x73, 0x5f, 0x73, 0x77, 0x65
        /*005e*/ 	.byte	0x65, 0x70, 0x5f, 0x73, 0x72, 0x63, 0x2f, 0x69, 0x6e, 0x63, 0x6c, 0x75, 0x64, 0x65, 0x2f, 0x63
        /*006e*/ 	.byte	0x75, 0x74, 0x65, 0x2f, 0x61, 0x74, 0x6f, 0x6d, 0x2f, 0x63, 0x6f, 0x70, 0x79, 0x5f, 0x74, 0x72
        /*007e*/ 	.byte	0x61, 0x69, 0x74, 0x73, 0x5f, 0x73, 0x6d, 0x31, 0x30, 0x30, 0x2e, 0x68, 0x70, 0x70, 0x00
	.type		$str$25,@object
	.size		$str$25,(__unnamed_1 - $str$25)
$str$25:
        /*008d*/ 	.byte	0x28, 0x28, 0x75, 0x69, 0x6e, 0x74, 0x33, 0x32, 0x5f, 0x74, 0x28, 0x74, 0x68, 0x72, 0x65, 0x61
        /*009d*/ 	.byte	0x64, 0x49, 0x64, 0x78, 0x2e, 0x78, 0x29, 0x20, 0x2f, 0x20, 0x33, 0x32, 0x29, 0x20, 0x25, 0x20
        /*00ad*/ 	.byte	0x34, 0x29, 0x20, 0x3d, 0x3d, 0x20, 0x28, 0x28, 0x28, 0x74, 0x6d, 0x65, 0x6d, 0x5f, 0x61, 0x64
        /*00bd*/ 	.byte	0x64, 0x72, 0x20, 0x3e, 0x3e, 0x20, 0x31, 0x36, 0x29, 0x20, 0x2f, 0x20, 0x33, 0x32, 0x29, 0x20
        /*00cd*/ 	.byte	0x25, 0x20, 0x34, 0x29, 0x00
	.type		__unnamed_1,@object
	.size		__unnamed_1,(__unnamed_2 - __unnamed_1)
__unnamed_1:
        /*00d2*/ 	.byte	0x61, 0x75, 0x74, 0x6f, 0x20, 0x63, 0x75, 0x74, 0x65, 0x3a, 0x3a, 0x61, 0x73, 0x5f, 0x70, 0x6f
        /* <DEDUP_REMOVED lines=23> */
        /*0252*/ 	.byte	0x3c, 0x32, 0x30, 0x34, 0x38, 0x3e, 0x3e, 0x3e, 0x3e, 0x5d, 0x00
	.type		__unnamed_2,@object
	.size		__unnamed_2,(.L_2 - __unnamed_2)
__unnamed_2:
        /* <DEDUP_REMOVED lines=45> */
        /*052d*/ 	.byte	0x3e, 0x3e, 0x3e, 0x5d, 0x00
.L_2:


//--------------------- .nv.shared._ZN7cutlass13device_kernelINS_4gemm6kernel13GemmUniversalIN4cute5tupleIJiiiiEEENS1_10collective13CollectiveMmaINS1_35MainloopSm100TmaUmmaWarpSpecializedILi4ELi2ELi4ENS5_IJNS4_1CILi2EEESB_NSA_ILi1EEEEEEEENS5_IJNSA_ILi64EEENSA_ILi128EEESF_EEEfNS5_IJlSC_lEEEfSI_NS4_8TiledMMAINS4_8MMA_AtomIJNS4_17SM100_MMA_TF32_SSINS_10tfloat32_tESM_fLi64ELi128ELNS4_4UMMA5MajorE0ELSO_0ELNSN_7ScaleInE0ELSP_0EEEEEENS4_6LayoutINS5_IJSC_SC_SC_EEENS5_IJNSA_ILi0EEESU_SU_EEEEENS5_IJNS4_10UnderscoreESX_SX_EEEEENS4_23SM90_TMA_LOAD_MULTICASTENS4_14ComposedLayoutINS4_7SwizzleILi3ELi4ELi3EEENS4_18smem_ptr_flag_bitsILi32EEENSS_INS5_IJNSA_ILi8EEENSA_ILi32EEEEEENS5_IJS17_SC_EEEEEEEvNS4_8identityES10_S1B_vS1C_EENS_8epilogue10collective18CollectiveEpilogueINS1E_23Sm100TmaWarpSpecializedILi4ELi2ELi16ELb1ELb0EEEJSH_NS5_IJNSS_ISF_SC_EENSS_IS17_SC_EEEEEfSI_fSI_NS1E_6fusion15FusionCallbacksIS1I_NS1M_17LinearCombinationIffffLNS_15FloatRoundStyleE2EEESH_S1L_JEEENS4_5SM1004TMEM4LOAD26SM100_TMEM_LOAD_16dp128b8xENS4_13SM90_TMA_LOADES1B_NS4_17SM75_U32x4_LDSM_NENS4_14SM90_TMA_STOREES1B_NS4_17SM90_U32x4_STSM_NENS4_39AutoVectorizingCopyWithAssumedAlignmentILi128EEEEEEvvEEEEvNT_6ParamsE --------------------------
	.section	.nv.shared._ZN7cutlass13device_kernelINS_4gemm6kernel13GemmUniversalIN4cute5tupleIJiiiiEEENS1_10collective13CollectiveMmaINS1_35MainloopSm100TmaUmmaWarpSpecializedILi4ELi2ELi4ENS5_IJNS4_1CILi2EEESB_NSA_ILi1EEEEEEEENS5_IJNSA_ILi64EEENSA_ILi128EEESF_EEEfNS5_IJlSC_lEEEfSI_NS4_8TiledMMAINS4_8MMA_AtomIJNS4_17SM100_MMA_TF32_SSINS_10tfloat32_tESM_fLi64ELi128ELNS4_4UMMA5MajorE0ELSO_0ELNSN_7ScaleInE0ELSP_0EEEEEENS4_6LayoutINS5_IJSC_SC_SC_EEENS5_IJNSA_ILi0EEESU_SU_EEEEENS5_IJNS4_10UnderscoreESX_SX_EEEEENS4_23SM90_TMA_LOAD_MULTICASTENS4_14ComposedLayoutINS4_7SwizzleILi3ELi4ELi3EEENS4_18smem_ptr_flag_bitsILi32EEENSS_INS5_IJNSA_ILi8EEENSA_ILi32EEEEEENS5_IJS17_SC_EEEEEEEvNS4_8identityES10_S1B_vS1C_EENS_8epilogue10collective18CollectiveEpilogueINS1E_23Sm100TmaWarpSpecializedILi4ELi2ELi16ELb1ELb0EEEJSH_NS5_IJNSS_ISF_SC_EENSS_IS17_SC_EEEEEfSI_fSI_NS1E_6fusion15FusionCallbacksIS1I_NS1M_17LinearCombinationIffffLNS_15FloatRoundStyleE2EEESH_S1L_JEEENS4_5SM1004TMEM4LOAD26SM100_TMEM_LOAD_16dp128b8xENS4_13SM90_TMA_LOADES1B_NS4_17SM75_U32x4_LDSM_NENS4_14SM90_TMA_STOREES1B_NS4_17SM90_U32x4_STSM_NENS4_39AutoVectorizingCopyWithAssumedAlignmentILi128EEEEEEvvEEEEvNT_6ParamsE,"aw",@nobits
	.sectionflags	@""
	.align	16
	.zero		1024


//--------------------- .nv.shared.reserved.0     --------------------------
	.section	.nv.shared.reserved.0,"aw",@nobits
	.weak		__nv_reservedSMEM_offset_0_alias
	.size		__nv_reservedSMEM_offset_0_alias, 0, 64
	.other		__nv_reservedSMEM_offset_0_alias,@"STO_CUDA_RESERVED_SHARED STV_DEFAULT"
__nv_reservedSMEM_offset_0_alias:
	.zero		0
.nv.shared.reserved.0:
	.zero		64
	.weak		__nv_reservedSMEM_tcgen05_partition
	.type		__nv_reservedSMEM_tcgen05_partition,@object
	.size		__nv_reservedSMEM_tcgen05_partition,(.L_0 - __nv_reservedSMEM_tcgen05_partition)
__nv_reservedSMEM_tcgen05_partition:
	.zero		32
.L_0:


//--------------------- .nv.global                --------------------------
	.section	.nv.global,"aw",@nobits
.nv.global:
	.type		_ZN40_INTERNAL_c33f6d9c_4_k_cu_da962d4f_302974cute1_E,@object
	.size		_ZN40_INTERNAL_c33f6d9c_4_k_cu_da962d4f_302974cute1_E,(_ZN40_INTERNAL_c33f6d9c_4_k_cu_da962d4f_302974cuda3std3__45__cpo6cbeginE - _ZN40_INTERNAL_c33f6d9c_4_k_cu_da962d4f_302974cute1_E)
_ZN40_INTERNAL_c33f6d9c_4_k_cu_da962d4f_302974cute1_E:
	.zero		1
	.type		_ZN40_INTERNAL_c33f6d9c_4_k_cu_da962d4f_302974cuda3std3__45__cpo6cbeginE,@object
	.size		_ZN40_INTERNAL_c33f6d9c_4_k_cu_da962d4f_302974cuda3std3__45__cpo6cbeginE,(_ZN40_INTERNAL_c33f6d9c_4_k_cu_da962d4f_302974cuda3std3__48in_placeE - _ZN40_INTERNAL_c33f6d9c_4_k_cu_da962d4f_302974cuda3std3__45__cpo6cbeginE)
_ZN40_INTERNAL_c33f6d9c_4_k_cu_da962d4f_302974cuda3std3__45__cpo6cbeginE:
	.zero		1
	.type		_ZN40_INTERNAL_c33f6d9c_4_k_cu_da962d4f_302974cuda3std3__48in_placeE,@object
	.size		_ZN40_INTERNAL_c33f6d9c_4_k_cu_da962d4f_302974cuda3std3__48in_placeE,(_ZN40_INTERNAL_c33f6d9c_4_k_cu_da962d4f_302974cuda3std6ranges3__45__cpo9iter_moveE - _ZN40_INTERNAL_c33f6d9c_4_k_cu_da962d4f_302974cuda3std3__48in_placeE)
_ZN40_INTERNAL_c33f6d9c_4_k_cu_da962d4f_302974cuda3std3__48in_placeE:
	.zero		1
	.type		_ZN40_INTERNAL_c33f6d9c_4_k_cu_da962d4f_302974cuda3std6ranges3__45__cpo9iter_moveE,@object
	.size		_ZN40_INTERNAL_c33f6d9c_4_k_cu_da962d4f_302974cuda3std6ranges3__45__cpo9iter_moveE,(_ZN40_INTERNAL_c33f6d9c_4_k_cu_da962d4f_302974cuda3std3__45__cpo5beginE - _ZN40_INTERNAL_c33f6d9c_4_k_cu_da962d4f_302974cuda3std6ranges3__45__cpo9iter_moveE)
_ZN40_INTERNAL_c33f6d9c_4_k_cu_da962d4f_302974cuda3std6ranges3__45__cpo9iter_moveE:
	.zero		1
	.type		_ZN40_INTERNAL_c33f6d9c_4_k_cu_da962d4f_302974cuda3std3__45__cpo5beginE,@object
	.size		_ZN40_INTERNAL_c33f6d9c_4_k_cu_da962d4f_302974cuda3std3__45__cpo5beginE,(_ZN40_INTERNAL_c33f6d9c_4_k_cu_da962d4f_302974cuda3std3__442_GLOBAL__N__c33f6d9c_4_k_cu_da962d4f_302976ignoreE - _ZN40_INTERNAL_c33f6d9c_4_k_cu_da962d4f_302974cuda3std3__45__cpo5beginE)
_ZN40_INTERNAL_c33f6d9c_4_k_cu_da962d4f_302974cuda3std3__45__cpo5beginE:
	.zero		1
	.type		_ZN40_INTERNAL_c33f6d9c_4_k_cu_da962d4f_302974cuda3std3__442_GLOBAL__N__c33f6d9c_4_k_cu_da962d4f_302976ignoreE,@object
	.size		_ZN40_INTERNAL_c33f6d9c_4_k_cu_da962d4f_302974cuda3std3__442_GLOBAL__N__c33f6d9c_4_k_cu_da962d4f_302976ignoreE,(_ZN40_INTERNAL_c33f6d9c_4_k_cu_da962d4f_302974cute7productE - _ZN40_INTERNAL_c33f6d9c_4_k_cu_da962d4f_302974cuda3std3__442_GLOBAL__N__c33f6d9c_4_k_cu_da962d4f_302976ignoreE)
_ZN40_INTERNAL_c33f6d9c_4_k_cu_da962d4f_302974cuda3std3__442_GLOBAL__N__c33f6d9c_4_k_cu_da962d4f_302976ignoreE:
	.zero		1
	.type		_ZN40_INTERNAL_c33f6d9c_4_k_cu_da962d4f_302974cute7productE,@object
	.size		_ZN40_INTERNAL_c33f6d9c_4_k_cu_da962d4f_302974cute7productE,(_ZN40_INTERNAL_c33f6d9c_4_k_cu_da962d4f_302974cuda3std3__45__cpo3endE - _ZN40_INTERNAL_c33f6d9c_4_k_cu_da962d4f_302974cute7productE)
_ZN40_INTERNAL_c33f6d9c_4_k_cu_da962d4f_302974cute7productE:
	.zero		1
	.type		_ZN40_INTERNAL_c33f6d9c_4_k_cu_da962d4f_302974cuda3std3__45__cpo3endE,@object
	.size		_ZN40_INTERNAL_c33f6d9c_4_k_cu_da962d4f_302974cuda3std3__45__cpo3endE,(_ZN40_INTERNAL_c33f6d9c_4_k_cu_da962d4f_302974cuda3std3__419piecewise_constructE - _ZN40_INTERNAL_c33f6d9c_4_k_cu_da962d4f_302974cuda3std3__45__cpo3endE)
_ZN40_INTERNAL_c33f6d9c_4_k_cu_da962d4f_302974cuda3std3__45__cpo3endE:
	.zero		1
	.type		_ZN40_INTERNAL_c33f6d9c_4_k_cu_da962d4f_302974cuda3std3__419piecewise_constructE,@object
	.size		_ZN40_INTERNAL_c33f6d9c_4_k_cu_da962d4f_302974cuda3std3__419piecewise_constructE,(_ZN40_INTERNAL_c33f6d9c_4_k_cu_da962d4f_302974cuda3std3__45__cpo4cendE - _ZN40_INTERNAL_c33f6d9c_4_k_cu_da962d4f_302974cuda3std3__419piecewise_constructE)
_ZN40_INTERNAL_c33f6d9c_4_k_cu_da962d4f_302974cuda3std3__419piecewise_constructE:
	.zero		1
	.type		_ZN40_INTERNAL_c33f6d9c_4_k_cu_da962d4f_302974cuda3std3__45__cpo4cendE,@object
	.size		_ZN40_INTERNAL_c33f6d9c_4_k_cu_da962d4f_302974cuda3std3__45__cpo4cendE,(_ZN40_INTERNAL_c33f6d9c_4_k_cu_da962d4f_302974cuda3std6ranges3__45__cpo4swapE - _ZN40_INTERNAL_c33f6d9c_4_k_cu_da962d4f_302974cuda3std3__45__cpo4cendE)
_ZN40_INTERNAL_c33f6d9c_4_k_cu_da962d4f_302974cuda3std3__45__cpo4cendE:
	.zero		1
	.type		_ZN40_INTERNAL_c33f6d9c_4_k_cu_da962d4f_302974cuda3std6ranges3__45__cpo4swapE,@object
	.size		_ZN40_INTERNAL_c33f6d9c_4_k_cu_da962d4f_302974cuda3std6ranges3__45__cpo4swapE,(.L_10 - _ZN40_INTERNAL_c33f6d9c_4_k_cu_da962d4f_302974cuda3std6ranges3__45__cpo4swapE)
_ZN40_INTERNAL_c33f6d9c_4_k_cu_da962d4f_302974cuda3std6ranges3__45__cpo4swapE:
	.zero		1
.L_10:


//--------------------- .nv.constant0._ZN7cutlass13device_kernelINS_4gemm6kernel13GemmUniversalIN4cute5tupleIJiiiiEEENS1_10collective13CollectiveMmaINS1_35MainloopSm100TmaUmmaWarpSpecializedILi4ELi2ELi4ENS5_IJNS4_1CILi2EEESB_NSA_ILi1EEEEEEEENS5_IJNSA_ILi64EEENSA_ILi128EEESF_EEEfNS5_IJlSC_lEEEfSI_NS4_8TiledMMAINS4_8MMA_AtomIJNS4_17SM100_MMA_TF32_SSINS_10tfloat32_tESM_fLi64ELi128ELNS4_4UMMA5MajorE0ELSO_0ELNSN_7ScaleInE0ELSP_0EEEEEENS4_6LayoutINS5_IJSC_SC_SC_EEENS5_IJNSA_ILi0EEESU_SU_EEEEENS5_IJNS4_10UnderscoreESX_SX_EEEEENS4_23SM90_TMA_LOAD_MULTICASTENS4_14ComposedLayoutINS4_7SwizzleILi3ELi4ELi3EEENS4_18smem_ptr_flag_bitsILi32EEENSS_INS5_IJNSA_ILi8EEENSA_ILi32EEEEEENS5_IJS17_SC_EEEEEEEvNS4_8identityES10_S1B_vS1C_EENS_8epilogue10collective18CollectiveEpilogueINS1E_23Sm100TmaWarpSpecializedILi4ELi2ELi16ELb1ELb0EEEJSH_NS5_IJNSS_ISF_SC_EENSS_IS17_SC_EEEEEfSI_fSI_NS1E_6fusion15FusionCallbacksIS1I_NS1M_17LinearCombinationIffffLNS_15FloatRoundStyleE2EEESH_S1L_JEEENS4_5SM1004TMEM4LOAD26SM100_TMEM_LOAD_16dp128b8xENS4_13SM90_TMA_LOADES1B_NS4_17SM75_U32x4_LDSM_NENS4_14SM90_TMA_STOREES1B_NS4_17SM90_U32x4_STSM_NENS4_39AutoVectorizingCopyWithAssumedAlignmentILi128EEEEEEvvEEEEvNT_6ParamsE --------------------------
	.section	.nv.constant0._ZN7cutlass13device_kernelINS_4gemm6kernel13GemmUniversalIN4cute5tupleIJiiiiEEENS1_10collective13CollectiveMmaINS1_35MainloopSm100TmaUmmaWarpSpecializedILi4ELi2ELi4ENS5_IJNS4_1CILi2EEESB_NSA_ILi1EEEEEEEENS5_IJNSA_ILi64EEENSA_ILi128EEESF_EEEfNS5_IJlSC_lEEEfSI_NS4_8TiledMMAINS4_8MMA_AtomIJNS4_17SM100_MMA_TF32_SSINS_10tfloat32_tESM_fLi64ELi128ELNS4_4UMMA5MajorE0ELSO_0ELNSN_7ScaleInE0ELSP_0EEEEEENS4_6LayoutINS5_IJSC_SC_SC_EEENS5_IJNSA_ILi0EEESU_SU_EEEEENS5_IJNS4_10UnderscoreESX_SX_EEEEENS4_23SM90_TMA_LOAD_MULTICASTENS4_14ComposedLayoutINS4_7SwizzleILi3ELi4ELi3EEENS4_18smem_ptr_flag_bitsILi32EEENSS_INS5_IJNSA_ILi8EEENSA_ILi32EEEEEENS5_IJS17_SC_EEEEEEEvNS4_8identityES10_S1B_vS1C_EENS_8epilogue10collective18CollectiveEpilogueINS1E_23Sm100TmaWarpSpecializedILi4ELi2ELi16ELb1ELb0EEEJSH_NS5_IJNSS_ISF_SC_EENSS_IS17_SC_EEEEEfSI_fSI_NS1E_6fusion15FusionCallbacksIS1I_NS1M_17LinearCombinationIffffLNS_15FloatRoundStyleE2EEESH_S1L_JEEENS4_5SM1004TMEM4LOAD26SM100_TMEM_LOAD_16dp128b8xENS4_13SM90_TMA_LOADES1B_NS4_17SM75_U32x4_LDSM_NENS4_14SM90_TMA_STOREES1B_NS4_17SM90_U32x4_STSM_NENS4_39AutoVectorizingCopyWithAssumedAlignmentILi128EEEEEEvvEEEEvNT_6ParamsE,"a",@progbits
	.sectionflags	@""
	.align	4
.nv.constant0._ZN7cutlass13device_kernelINS_4gemm6kernel13GemmUniversalIN4cute5tupleIJiiiiEEENS1_10collective13CollectiveMmaINS1_35MainloopSm100TmaUmmaWarpSpecializedILi4ELi2ELi4ENS5_IJNS4_1CILi2EEESB_NSA_ILi1EEEEEEEENS5_IJNSA_ILi64EEENSA_ILi128EEESF_EEEfNS5_IJlSC_lEEEfSI_NS4_8TiledMMAINS4_8MMA_AtomIJNS4_17SM100_MMA_TF32_SSINS_10tfloat32_tESM_fLi64ELi128ELNS4_4UMMA5MajorE0ELSO_0ELNSN_7ScaleInE0ELSP_0EEEEEENS4_6LayoutINS5_IJSC_SC_SC_EEENS5_IJNSA_ILi0EEESU_SU_EEEEENS5_IJNS4_10UnderscoreESX_SX_EEEEENS4_23SM90_TMA_LOAD_MULTICASTENS4_14ComposedLayoutINS4_7SwizzleILi3ELi4ELi3EEENS4_18smem_ptr_flag_bitsILi32EEENSS_INS5_IJNSA_ILi8EEENSA_ILi32EEEEEENS5_IJS17_SC_EEEEEEEvNS4_8identityES10_S1B_vS1C_EENS_8epilogue10collective18CollectiveEpilogueINS1E_23Sm100TmaWarpSpecializedILi4ELi2ELi16ELb1ELb0EEEJSH_NS5_IJNSS_ISF_SC_EENSS_IS17_SC_EEEEEfSI_fSI_NS1E_6fusion15FusionCallbacksIS1I_NS1M_17LinearCombinationIffffLNS_15FloatRoundStyleE2EEESH_S1L_JEEENS4_5SM1004TMEM4LOAD26SM100_TMEM_LOAD_16dp128b8xENS4_13SM90_TMA_LOADES1B_NS4_17SM75_U32x4_LDSM_NENS4_14SM90_TMA_STOREES1B_NS4_17SM90_U32x4_STSM_NENS4_39AutoVectorizingCopyWithAssumedAlignmentILi128EEEEEEvvEEEEvNT_6ParamsE:
	.zero		2944


//--------------------- SYMBOLS --------------------------

	.type		.nv.reservedSmem.offset0,@object
	.size		.nv.reservedSmem.offset0,0x4
	.type		.nv.reservedSmem.cap,@object
	.size		.nv.reservedSmem.cap,0x4
	.type		__assertfail,@function
